//
// Generated by NVIDIA NVVM Compiler
//
// Compiler Build ID: CL-36424714
// Cuda compilation tools, release 13.0, V13.0.88
// Based on NVVM 20.0.0
//

.version 9.0
.target sm_100
.address_size 64

	// .globl	_Z13cosine_kernelPKfS0_Pfmm

.visible .entry _Z13cosine_kernelPKfS0_Pfmm(
	.param .u64 .ptr .align 1 _Z13cosine_kernelPKfS0_Pfmm_param_0,
	.param .u64 .ptr .align 1 _Z13cosine_kernelPKfS0_Pfmm_param_1,
	.param .u64 .ptr .align 1 _Z13cosine_kernelPKfS0_Pfmm_param_2,
	.param .u64 _Z13cosine_kernelPKfS0_Pfmm_param_3,
	.param .u64 _Z13cosine_kernelPKfS0_Pfmm_param_4
)
{
	.reg .pred 	%p<11>;
	.reg .b32 	%r<6>;
	.reg .b32 	%f<139>;
	.reg .b64 	%rd<76>;
	.reg .b64 	%fd<11>;

	ld.param.u64 	%rd22, [_Z13cosine_kernelPKfS0_Pfmm_param_0];
	ld.param.u64 	%rd23, [_Z13cosine_kernelPKfS0_Pfmm_param_1];
	ld.param.u64 	%rd20, [_Z13cosine_kernelPKfS0_Pfmm_param_2];
	ld.param.u32 	%r2, [_Z13cosine_kernelPKfS0_Pfmm_param_3];
	ld.param.u64 	%rd21, [_Z13cosine_kernelPKfS0_Pfmm_param_4];
	cvta.to.global.u64 	%rd1, %rd23;
	cvta.to.global.u64 	%rd2, %rd22;
	mov.u32 	%r3, %ctaid.x;
	mov.u32 	%r4, %ntid.x;
	mov.u32 	%r5, %tid.x;
	mad.lo.s32 	%r1, %r3, %r4, %r5;
	setp.ge.s32 	%p1, %r1, %r2;
	@%p1 bra 	$L__BB0_15;
	setp.eq.s64 	%p2, %rd21, 0;
	mov.f64 	%fd10, 0d0000000000000000;
	mov.f32 	%f134, 0f00000000;
	mov.f32 	%f135, %f134;
	@%p2 bra 	$L__BB0_14;
	cvt.s64.s32 	%rd25, %r1;
	mul.lo.s64 	%rd3, %rd21, %rd25;
	and.b64  	%rd4, %rd21, 7;
	setp.lt.u64 	%p3, %rd21, 8;
	mov.f32 	%f136, 0f00000000;
	mov.b64 	%rd74, 0;
	mov.f32 	%f135, %f136;
	mov.f32 	%f134, %f136;
	@%p3 bra 	$L__BB0_5;
	and.b64  	%rd74, %rd21, -8;
	shl.b64 	%rd26, %rd3, 2;
	add.s64 	%rd27, %rd26, 16;
	add.s64 	%rd71, %rd2, %rd27;
	add.s64 	%rd70, %rd1, %rd27;
	mov.f32 	%f136, 0f00000000;
	mov.u64 	%rd72, %rd74;
$L__BB0_4:
	.pragma "nounroll";
	ld.global.f32 	%f43, [%rd71+-16];
	fma.rn.f32 	%f44, %f43, %f43, %f134;
	ld.global.f32 	%f45, [%rd70+-16];
	fma.rn.f32 	%f46, %f45, %f45, %f135;
	fma.rn.f32 	%f47, %f45, %f43, %f136;
	ld.global.f32 	%f48, [%rd71+-12];
	fma.rn.f32 	%f49, %f48, %f48, %f44;
	ld.global.f32 	%f50, [%rd70+-12];
	fma.rn.f32 	%f51, %f50, %f50, %f46;
	fma.rn.f32 	%f52, %f50, %f48, %f47;
	ld.global.f32 	%f53, [%rd71+-8];
	fma.rn.f32 	%f54, %f53, %f53, %f49;
	ld.global.f32 	%f55, [%rd70+-8];
	fma.rn.f32 	%f56, %f55, %f55, %f51;
	fma.rn.f32 	%f57, %f55, %f53, %f52;
	ld.global.f32 	%f58, [%rd71+-4];
	fma.rn.f32 	%f59, %f58, %f58, %f54;
	ld.global.f32 	%f60, [%rd70+-4];
	fma.rn.f32 	%f61, %f60, %f60, %f56;
	fma.rn.f32 	%f62, %f60, %f58, %f57;
	ld.global.f32 	%f63, [%rd71];
	fma.rn.f32 	%f64, %f63, %f63, %f59;
	ld.global.f32 	%f65, [%rd70];
	fma.rn.f32 	%f66, %f65, %f65, %f61;
	fma.rn.f32 	%f67, %f65, %f63, %f62;
	ld.global.f32 	%f68, [%rd71+4];
	fma.rn.f32 	%f69, %f68, %f68, %f64;
	ld.global.f32 	%f70, [%rd70+4];
	fma.rn.f32 	%f71, %f70, %f70, %f66;
	fma.rn.f32 	%f72, %f70, %f68, %f67;
	ld.global.f32 	%f73, [%rd71+8];
	fma.rn.f32 	%f74, %f73, %f73, %f69;
	ld.global.f32 	%f75, [%rd70+8];
	fma.rn.f32 	%f76, %f75, %f75, %f71;
	fma.rn.f32 	%f77, %f75, %f73, %f72;
	ld.global.f32 	%f78, [%rd71+12];
	fma.rn.f32 	%f134, %f78, %f78, %f74;
	ld.global.f32 	%f79, [%rd70+12];
	fma.rn.f32 	%f135, %f79, %f79, %f76;
	fma.rn.f32 	%f136, %f79, %f78, %f77;
	add.s64 	%rd72, %rd72, -8;
	add.s64 	%rd71, %rd71, 32;
	add.s64 	%rd70, %rd70, 32;
	setp.ne.s64 	%p4, %rd72, 0;
	@%p4 bra 	$L__BB0_4;
$L__BB0_5:
	setp.eq.s64 	%p5, %rd4, 0;
	@%p5 bra 	$L__BB0_13;
	and.b64  	%rd15, %rd21, 3;
	setp.lt.u64 	%p6, %rd4, 4;
	@%p6 bra 	$L__BB0_8;
	add.s64 	%rd28, %rd74, %rd3;
	shl.b64 	%rd29, %rd28, 2;
	add.s64 	%rd30, %rd2, %rd29;
	ld.global.f32 	%f81, [%rd30];
	fma.rn.f32 	%f82, %f81, %f81, %f134;
	add.s64 	%rd31, %rd1, %rd29;
	ld.global.f32 	%f83, [%rd31];
	fma.rn.f32 	%f84, %f83, %f83, %f135;
	fma.rn.f32 	%f85, %f83, %f81, %f136;
	add.s64 	%rd32, %rd74, 1;
	and.b64  	%rd33, %rd32, 4294967295;
	add.s64 	%rd34, %rd33, %rd3;
	shl.b64 	%rd35, %rd34, 2;
	add.s64 	%rd36, %rd2, %rd35;
	ld.global.f32 	%f86, [%rd36];
	fma.rn.f32 	%f87, %f86, %f86, %f82;
	add.s64 	%rd37, %rd1, %rd35;
	ld.global.f32 	%f88, [%rd37];
	fma.rn.f32 	%f89, %f88, %f88, %f84;
	fma.rn.f32 	%f90, %f88, %f86, %f85;
	add.s64 	%rd38, %rd74, 2;
	and.b64  	%rd39, %rd38, 4294967295;
	add.s64 	%rd40, %rd39, %rd3;
	shl.b64 	%rd41, %rd40, 2;
	add.s64 	%rd42, %rd2, %rd41;
	ld.global.f32 	%f91, [%rd42];
	fma.rn.f32 	%f92, %f91, %f91, %f87;
	add.s64 	%rd43, %rd1, %rd41;
	ld.global.f32 	%f93, [%rd43];
	fma.rn.f32 	%f94, %f93, %f93, %f89;
	fma.rn.f32 	%f95, %f93, %f91, %f90;
	add.s64 	%rd44, %rd74, 3;
	and.b64  	%rd45, %rd44, 4294967295;
	add.s64 	%rd46, %rd45, %rd3;
	shl.b64 	%rd47, %rd46, 2;
	add.s64 	%rd48, %rd2, %rd47;
	ld.global.f32 	%f96, [%rd48];
	fma.rn.f32 	%f134, %f96, %f96, %f92;
	add.s64 	%rd49, %rd1, %rd47;
	ld.global.f32 	%f97, [%rd49];
	fma.rn.f32 	%f135, %f97, %f97, %f94;
	fma.rn.f32 	%f136, %f97, %f96, %f95;
	add.s64 	%rd50, %rd74, 4;
	and.b64  	%rd74, %rd50, 4294967295;
$L__BB0_8:
	setp.eq.s64 	%p7, %rd15, 0;
	@%p7 bra 	$L__BB0_13;
	setp.eq.s64 	%p8, %rd15, 1;
	@%p8 bra 	$L__BB0_11;
	add.s64 	%rd51, %rd74, %rd3;
	shl.b64 	%rd52, %rd51, 2;
	add.s64 	%rd53, %rd2, %rd52;
	ld.global.f32 	%f99, [%rd53];
	fma.rn.f32 	%f100, %f99, %f99, %f134;
	add.s64 	%rd54, %rd1, %rd52;
	ld.global.f32 	%f101, [%rd54];
	fma.rn.f32 	%f102, %f101, %f101, %f135;
	fma.rn.f32 	%f103, %f101, %f99, %f136;
	add.s64 	%rd55, %rd74, 1;
	and.b64  	%rd56, %rd55, 4294967295;
	add.s64 	%rd57, %rd56, %rd3;
	shl.b64 	%rd58, %rd57, 2;
	add.s64 	%rd59, %rd2, %rd58;
	ld.global.f32 	%f104, [%rd59];
	fma.rn.f32 	%f134, %f104, %f104, %f100;
	add.s64 	%rd60, %rd1, %rd58;
	ld.global.f32 	%f105, [%rd60];
	fma.rn.f32 	%f135, %f105, %f105, %f102;
	fma.rn.f32 	%f136, %f105, %f104, %f103;
	add.s64 	%rd61, %rd74, 2;
	and.b64  	%rd74, %rd61, 4294967295;
$L__BB0_11:
	and.b64  	%rd62, %rd21, 1;
	setp.eq.b64 	%p9, %rd62, 1;
	not.pred 	%p10, %p9;
	@%p10 bra 	$L__BB0_13;
	add.s64 	%rd63, %rd74, %rd3;
	shl.b64 	%rd64, %rd63, 2;
	add.s64 	%rd65, %rd2, %rd64;
	ld.global.f32 	%f106, [%rd65];
	fma.rn.f32 	%f134, %f106, %f106, %f134;
	add.s64 	%rd66, %rd1, %rd64;
	ld.global.f32 	%f107, [%rd66];
	fma.rn.f32 	%f135, %f107, %f107, %f135;
	fma.rn.f32 	%f136, %f107, %f106, %f136;
$L__BB0_13:
	cvt.f64.f32 	%fd10, %f136;
$L__BB0_14:
	sqrt.rn.f32 	%f108, %f134;
	cvt.f64.f32 	%fd4, %f108;
	max.f64 	%fd5, %fd4, 0d3E45798EE2308C3A;
	sqrt.rn.f32 	%f109, %f135;
	cvt.f64.f32 	%fd6, %f109;
	max.f64 	%fd7, %fd6, 0d3E45798EE2308C3A;
	mul.f64 	%fd8, %fd5, %fd7;
	div.rn.f64 	%fd9, %fd10, %fd8;
	cvt.rn.f32.f64 	%f110, %fd9;
	mov.f32 	%f111, 0f3F800000;
	sub.f32 	%f112, %f111, %f110;
	cvta.to.global.u64 	%rd67, %rd20;
	mul.wide.s32 	%rd68, %r1, 4;
	add.s64 	%rd69, %rd67, %rd68;
	st.global.f32 	[%rd69], %f112;
$L__BB0_15:
	ret;

}


// ===== COMPILED SASS (sm_100) =====

	.target	sm_100

	.elftype	@"ET_EXEC"


//--------------------- .note.nv.tkinfo           --------------------------
	.section	.note.nv.tkinfo,"",@"SHT_NOTE"
	.sectionflags	@"SHF_NOTE_NV_TKINFO"
	.tkinfo
        /*0018*/ 	.word	0x00000002
        /*0030*/ 	.string	""
        /*0030*/ 	.string	"ptxas"
        /*0030*/ 	.string	"Cuda compilation tools, release 13.0, V13.0.88"
        /*0030*/ 	.string	"Build cuda_13.0.r13.0/compiler.36424714_0"
        /*0030*/ 	.string	"-arch sm_100 -m 64 "



//--------------------- .note.nv.cuinfo           --------------------------
	.section	.note.nv.cuinfo,"",@"SHT_NOTE"
	.sectionflags	@"SHF_NOTE_NV_CUINFO"
        /*0018*/ 	.short	0x0002
        /*001a*/ 	.short	0x0064
        /*001c*/ 	.short	0x0082
	.zero		2


//--------------------- .nv.info                  --------------------------
	.section	.nv.info,"",@"SHT_CUDA_INFO"
	.align	4


	//----- nvinfo : EIATTR_REGCOUNT
	.align		4
        /*0000*/ 	.byte	0x04, 0x2f
        /*0002*/ 	.short	(.L_1 - .L_0)
	.align		4
.L_0:
        /*0004*/ 	.word	index@(_Z13cosine_kernelPKfS0_Pfmm)
        /*0008*/ 	.word	0x0000001e


	//----- nvinfo : EIATTR_FRAME_SIZE
	.align		4
.L_1:
        /*000c*/ 	.byte	0x04, 0x11
        /*000e*/ 	.short	(.L_3 - .L_2)
	.align		4
.L_2:
        /*0010*/ 	.word	index@($__internal_1_$__cuda_sm20_sqrt_rn_f32_slowpath)
        /*0014*/ 	.word	0x00000000


	//----- nvinfo : EIATTR_FRAME_SIZE
	.align		4
.L_3:
        /*0018*/ 	.byte	0x04, 0x11
        /*001a*/ 	.short	(.L_5 - .L_4)
	.align		4
.L_4:
        /*001c*/ 	.word	index@($__internal_0_$__cuda_sm20_div_rn_f64_full)
        /*0020*/ 	.word	0x00000000


	//----- nvinfo : EIATTR_FRAME_SIZE
	.align		4
.L_5:
        /*0024*/ 	.byte	0x04, 0x11
        /*0026*/ 	.short	(.L_7 - .L_6)
	.align		4
.L_6:
        /*0028*/ 	.word	index@(_Z13cosine_kernelPKfS0_Pfmm)
        /*002c*/ 	.word	0x00000000


	//----- nvinfo : EIATTR_MIN_STACK_SIZE
	.align		4
.L_7:
        /*0030*/ 	.byte	0x04, 0x12
        /*0032*/ 	.short	(.L_9 - .L_8)
	.align		4
.L_8:
        /*0034*/ 	.word	index@(_Z13cosine_kernelPKfS0_Pfmm)
        /*0038*/ 	.word	0x00000000
.L_9:


//--------------------- .nv.compat                --------------------------
	.section	.nv.compat,"",@"SHT_CUDA_COMPAT_INFO"
	.align	4
        /*0000*/ 	.byte	0x02, 0x09, 0x00, 0x00, 0x02, 0x02, 0x01, 0x00, 0x02, 0x05, 0x05, 0x00, 0x03, 0x07, 0x01, 0x01
        /*0010*/ 	.byte	0x02, 0x03, 0x00, 0x00, 0x02, 0x06, 0x01, 0x00, 0x04, 0x0b, 0x08, 0x00, 0x01, 0x00, 0x00, 0x00
        /*0020*/ 	.byte	0x00, 0x00, 0x00, 0x00


//--------------------- .nv.info._Z13cosine_kernelPKfS0_Pfmm --------------------------
	.section	.nv.info._Z13cosine_kernelPKfS0_Pfmm,"",@"SHT_CUDA_INFO"
	.sectionflags	@""
	.align	4


	//----- nvinfo : EIATTR_CUDA_API_VERSION
	.align		4
        /*0000*/ 	.byte	0x04, 0x37
        /*0002*/ 	.short	(.L_11 - .L_10)
.L_10:
        /*0004*/ 	.word	0x00000082


	//----- nvinfo : EIATTR_KPARAM_INFO
	.align		4
.L_11:
        /*0008*/ 	.byte	0x04, 0x17
        /*000a*/ 	.short	(.L_13 - .L_12)
.L_12:
        /*000c*/ 	.word	0x00000000
        /*0010*/ 	.short	0x0004
        /*0012*/ 	.short	0x0020
        /*0014*/ 	.byte	0x00, 0xf0, 0x21, 0x00


	//----- nvinfo : EIATTR_KPARAM_INFO
	.align		4
.L_13:
        /*0018*/ 	.byte	0x04, 0x17
        /*001a*/ 	.short	(.L_15 - .L_14)
.L_14:
        /*001c*/ 	.word	0x00000000
        /*0020*/ 	.short	0x0003
        /*0022*/ 	.short	0x0018
        /*0024*/ 	.byte	0x00, 0xf0, 0x21, 0x00


	//----- nvinfo : EIATTR_KPARAM_INFO
	.align		4
.L_15:
        /*0028*/ 	.byte	0x04, 0x17
        /*002a*/ 	.short	(.L_17 - .L_16)
.L_16:
        /*002c*/ 	.word	0x00000000
        /*0030*/ 	.short	0x0002
        /*0032*/ 	.short	0x0010
        /*0034*/ 	.byte	0x00, 0xf5, 0x21, 0x00


	//----- nvinfo : EIATTR_KPARAM_INFO
	.align		4
.L_17:
        /*0038*/ 	.byte	0x04, 0x17
        /*003a*/ 	.short	(.L_19 - .L_18)
.L_18:
        /*003c*/ 	.word	0x00000000
        /*0040*/ 	.short	0x0001
        /*0042*/ 	.short	0x0008
        /*0044*/ 	.byte	0x00, 0xf5, 0x21, 0x00


	//----- nvinfo : EIATTR_KPARAM_INFO
	.align		4
.L_19:
        /*0048*/ 	.byte	0x04, 0x17
        /*004a*/ 	.short	(.L_21 - .L_20)
.L_20:
        /*004c*/ 	.word	0x00000000
        /*0050*/ 	.short	0x0000
        /*0052*/ 	.short	0x0000
        /*0054*/ 	.byte	0x00, 0xf5, 0x21, 0x00


	//----- nvinfo : EIATTR_SPARSE_MMA_MASK
	.align		4
.L_21:
        /*0058*/ 	.byte	0x03, 0x50
        /*005a*/ 	.short	0x0000


	//----- nvinfo : EIATTR_MAXREG_COUNT
	.align		4
        /*005c*/ 	.byte	0x03, 0x1b
        /*005e*/ 	.short	0x00ff


	//----- nvinfo : EIATTR_MERCURY_ISA_VERSION
	.align		4
        /*0060*/ 	.byte	0x03, 0x5f
        /*0062*/ 	.short	0x0101


	//----- nvinfo : EIATTR_VRC_CTA_INIT_COUNT
	.align		4
        /*0064*/ 	.byte	0x02, 0x4a
	.zero		1
	.zero		1


	//----- nvinfo : EIATTR_EXIT_INSTR_OFFSETS
	.align		4
        /*0068*/ 	.byte	0x04, 0x1c
        /*006a*/ 	.short	(.L_23 - .L_22)


	//   ....[0]....
.L_22:
        /*006c*/ 	.word	0x00000070


	//   ....[1]....
        /*0070*/ 	.word	0x000011e0


	//----- nvinfo : EIATTR_CRS_STACK_SIZE
	.align		4
.L_23:
        /*0074*/ 	.byte	0x04, 0x1e
        /*0076*/ 	.short	(.L_25 - .L_24)
.L_24:
        /*0078*/ 	.word	0x00000000


	//----- nvinfo : EIATTR_CBANK_PARAM_SIZE
	.align		4
.L_25:
        /*007c*/ 	.byte	0x03, 0x19
        /*007e*/ 	.short	0x0028


	//----- nvinfo : EIATTR_PARAM_CBANK
	.align		4
        /*0080*/ 	.byte	0x04, 0x0a
        /*0082*/ 	.short	(.L_27 - .L_26)
	.align		4
.L_26:
        /*0084*/ 	.word	index@(.nv.constant0._Z13cosine_kernelPKfS0_Pfmm)
        /*0088*/ 	.short	0x0380
        /*008a*/ 	.short	0x0028


	//----- nvinfo : EIATTR_SW_WAR
	.align		4
.L_27:
        /*008c*/ 	.byte	0x04, 0x36
        /*008e*/ 	.short	(.L_29 - .L_28)
.L_28:
        /*0090*/ 	.word	0x00000008
.L_29:


//--------------------- .nv.callgraph             --------------------------
	.section	.nv.callgraph,"",@"SHT_CUDA_CALLGRAPH"
	.align	4
	.sectionentsize	8
	.align		4
        /*0000*/ 	.word	0x00000000
	.align		4
        /*0004*/ 	.word	0xffffffff
	.align		4
        /*0008*/ 	.word	0x00000000
	.align		4
        /*000c*/ 	.word	0xfffffffe
	.align		4
        /*0010*/ 	.word	0x00000000
	.align		4
        /*0014*/ 	.word	0xfffffffd
	.align		4
        /*0018*/ 	.word	0x00000000
	.align		4
        /*001c*/ 	.word	0xfffffffc


//--------------------- .text._Z13cosine_kernelPKfS0_Pfmm --------------------------
	.section	.text._Z13cosine_kernelPKfS0_Pfmm,"ax",@progbits
	.align	128
        .global         _Z13cosine_kernelPKfS0_Pfmm
        .type           _Z13cosine_kernelPKfS0_Pfmm,@function
        .size           _Z13cosine_kernelPKfS0_Pfmm,(.L_x_22 - _Z13cosine_kernelPKfS0_Pfmm)
        .other          _Z13cosine_kernelPKfS0_Pfmm,@"STO_CUDA_ENTRY STV_DEFAULT"
_Z13cosine_kernelPKfS0_Pfmm:
.text._Z13cosine_kernelPKfS0_Pfmm:
[----:B------:R-:W-:Y:S01]  /*0000*/  LDC R1, c[0x0][0x37c] ;  /* 0x0000df00ff017b82 */ /* 0x000fe20000000800 */
[----:B------:R-:W0:Y:S07]  /*0010*/  S2R R3, SR_TID.X ;  /* 0x0000000000037919 */ /* 0x000e2e0000002100 */
[----:B------:R-:W0:Y:S01]  /*0020*/  S2UR UR4, SR_CTAID.X ;  /* 0x00000000000479c3 */ /* 0x000e220000002500 */
[----:B------:R-:W1:Y:S07]  /*0030*/  LDCU UR5, c[0x0][0x398] ;  /* 0x00007300ff0577ac */ /* 0x000e6e0008000800 */
[----:B------:R-:W0:Y:S02]  /*0040*/  LDC R4, c[0x0][0x360] ;  /* 0x0000d800ff047b82 */ /* 0x000e240000000800 */
[----:B0-----:R-:W-:-:S05]  /*0050*/  IMAD R4, R4, UR4, R3 ;  /* 0x0000000404047c24 */ /* 0x001fca000f8e0203 */
[----:B-1----:R-:W-:-:S13]  /*0060*/  ISETP.GE.AND P0, PT, R4, UR5, PT ;  /* 0x0000000504007c0c */ /* 0x002fda000bf06270 */
[----:B------:R-:W-:Y:S05]  /*0070*/  @P0 EXIT ;  /* 0x000000000000094d */ /* 0x000fea0003800000 */
[----:B------:R-:W0:Y:S01]  /*0080*/  LDCU.64 UR8, c[0x0][0x3a0] ;  /* 0x00007400ff0877ac */ /* 0x000e220008000a00 */
[----:B------:R-:W-:Y:S01]  /*0090*/  IMAD.MOV.U32 R0, RZ, RZ, RZ ;  /* 0x000000ffff007224 */ /* 0x000fe200078e00ff */
[----:B------:R-:W-:Y:S01]  /*00a0*/  CS2R R6, SRZ ;  /* 0x0000000000067805 */ /* 0x000fe2000001ff00 */
[----:B------:R-:W-:Y:S01]  /*00b0*/  IMAD.MOV.U32 R5, RZ, RZ, RZ ;  /* 0x000000ffff057224 */ /* 0x000fe200078e00ff */
[----:B------:R-:W1:Y:S01]  /*00c0*/  LDCU.64 UR10, c[0x0][0x358] ;  /* 0x00006b00ff0a77ac */ /* 0x000e620008000a00 */
[----:B0-----:R-:W-:-:S04]  /*00d0*/  UISETP.NE.U32.AND UP0, UPT, UR8, URZ, UPT ;  /* 0x000000ff0800728c */ /* 0x001fc8000bf05070 */
[----:B------:R-:W-:-:S09]  /*00e0*/  UISETP.NE.AND.EX UP0, UPT, UR9, URZ, UPT, UP0 ;  /* 0x000000ff0900728c */ /* 0x000fd2000bf05300 */
[----:B-1----:R-:W-:Y:S05]  /*00f0*/  BRA.U !UP0, `(.L_x_0) ;  /* 0x0000000d080c7547 */ /* 0x002fea000b800000 */
[----:B------:R-:W-:Y:S01]  /*0100*/  UISETP.GE.U32.AND UP1, UPT, UR8, 0x8, UPT ;  /* 0x000000080800788c */ /* 0x000fe2000bf26070 */
[----:B------:R-:W-:Y:S01]  /*0110*/  SHF.R.S32.HI R0, RZ, 0x1f, R4 ;  /* 0x0000001fff007819 */ /* 0x000fe20000011404 */
[----:B------:R-:W-:Y:S02]  /*0120*/  ULOP3.LUT UR13, UR8, 0x7, URZ, 0xc0, !UPT ;  /* 0x00000007080d7892 */ /* 0x000fe4000f8ec0ff */
[----:B------:R-:W-:Y:S01]  /*0130*/  IMAD.WIDE.U32 R2, R4, UR8, RZ ;  /* 0x0000000804027c25 */ /* 0x000fe2000f8e00ff */
[----:B------:R-:W-:Y:S02]  /*0140*/  UISETP.GE.U32.AND.EX UP1, UPT, UR9, URZ, UPT, UP1 ;  /* 0x000000ff0900728c */ /* 0x000fe4000bf26110 */
[----:B------:R-:W-:Y:S01]  /*0150*/  UISETP.NE.U32.AND UP0, UPT, UR13, URZ, UPT ;  /* 0x000000ff0d00728c */ /* 0x000fe2000bf05070 */
[----:B------:R-:W-:Y:S01]  /*0160*/  IMAD R5, R0, UR8, RZ ;  /* 0x0000000800057c24 */ /* 0x000fe2000f8e02ff */
[----:B------:R-:W-:Y:S01]  /*0170*/  UMOV UR4, URZ ;  /* 0x000000ff00047c82 */ /* 0x000fe20008000000 */
[----:B------:R-:W-:Y:S01]  /*0180*/  IMAD.MOV.U32 R6, RZ, RZ, RZ ;  /* 0x000000ffff067224 */ /* 0x000fe200078e00ff */
[----:B------:R-:W-:Y:S01]  /*0190*/  UMOV UR5, URZ ;  /* 0x000000ff00057c82 */ /* 0x000fe20008000000 */
[----:B------:R-:W-:Y:S01]  /*01a0*/  IMAD R7, R4, UR9, R5 ;  /* 0x0000000904077c24 */ /* 0x000fe2000f8e0205 */
[----:B------:R-:W-:Y:S01]  /*01b0*/  UISETP.NE.AND.EX UP0, UPT, URZ, URZ, UPT, UP0 ;  /* 0x000000ffff00728c */ /* 0x000fe2000bf05300 */
[----:B------:R-:W-:-:S02]  /*01c0*/  IMAD.MOV.U32 R5, RZ, RZ, RZ ;  /* 0x000000ffff057224 */ /* 0x000fc400078e00ff */
[----:B------:R-:W-:Y:S02]  /*01d0*/  IMAD.MOV.U32 R0, RZ, RZ, RZ ;  /* 0x000000ffff007224 */ /* 0x000fe400078e00ff */
[----:B------:R-:W-:Y:S01]  /*01e0*/  IMAD.IADD R7, R3, 0x1, R7 ;  /* 0x0000000103077824 */ /* 0x000fe200078e0207 */
[----:B------:R-:W-:Y:S06]  /*01f0*/  BRA.U !UP1, `(.L_x_1) ;  /* 0x0000000109f47547 */ /* 0x000fec000b800000 */
[----:B------:R-:W0:Y:S01]  /*0200*/  LDCU.128 UR16, c[0x0][0x380] ;  /* 0x00007000ff1077ac */ /* 0x000e220008000c00 */
[C---:B------:R-:W-:Y:S01]  /*0210*/  LEA R10, P0, R2.reuse, 0x10, 0x2 ;  /* 0x00000010020a7811 */ /* 0x040fe200078010ff */
[----:B------:R-:W-:Y:S01]  /*0220*/  HFMA2 R6, -RZ, RZ, 0, 0 ;  /* 0x00000000ff067431 */ /* 0x000fe200000001ff */
[----:B------:R-:W1:Y:S02]  /*0230*/  LDCU UR5, c[0x0][0x3a4] ;  /* 0x00007480ff0577ac */ /* 0x000e640008000800 */
[----:B------:R-:W-:Y:S01]  /*0240*/  LEA.HI.X R11, R2, RZ, R7, 0x2, P0 ;  /* 0x000000ff020b7211 */ /* 0x000fe200000f1407 */
[----:B------:R-:W-:-:S07]  /*0250*/  ULOP3.LUT UR4, UR8, 0xfffffff8, URZ, 0xc0, !UPT ;  /* 0xfffffff808047892 */ /* 0x000fce000f8ec0ff */
[----:B------:R-:W-:Y:S01]  /*0260*/  UMOV UR6, UR4 ;  /* 0x0000000400067c82 */ /* 0x000fe20008000000 */
[C---:B0-----:R-:W-:Y:S02]  /*0270*/  IADD3 R8, P1, PT, R10.reuse, UR16, RZ ;  /* 0x000000100a087c10 */ /* 0x041fe4000ff3e0ff */
[----:B------:R-:W-:Y:S02]  /*0280*/  IADD3 R10, P2, PT, R10, UR18, RZ ;  /* 0x000000120a0a7c10 */ /* 0x000fe4000ff5e0ff */
[C---:B------:R-:W-:Y:S01]  /*0290*/  IADD3.X R9, PT, PT, R11.reuse, UR17, RZ, P1, !PT ;  /* 0x000000110b097c10 */ /* 0x040fe20008ffe4ff */
[----:B-1----:R-:W-:Y:S01]  /*02a0*/  UMOV UR7, UR5 ;  /* 0x0000000500077c82 */ /* 0x002fe20008000000 */
[----:B------:R-:W-:-:S09]  /*02b0*/  IADD3.X R11, PT, PT, R11, UR19, RZ, P2, !PT ;  /* 0x000000130b0b7c10 */ /* 0x000fd200097fe4ff */
.L_x_2:
[----:B------:R-:W2:Y:S04]  /*02c0*/  LDG.E R25, desc[UR10][R8.64+-0x10] ;  /* 0xfffff00a08197981 */ /* 0x000ea8000c1e1900 */
[----:B------:R-:W3:Y:S04]  /*02d0*/  LDG.E R26, desc[UR10][R10.64+-0x10] ;  /* 0xfffff00a0a1a7981 */ /* 0x000ee8000c1e1900 */
[----:B------:R-:W4:Y:S04]  /*02e0*/  LDG.E R24, desc[UR10][R8.64+-0xc] ;  /* 0xfffff40a08187981 */ /* 0x000f28000c1e1900 */
[----:B------:R-:W5:Y:S04]  /*02f0*/  LDG.E R23, desc[UR10][R10.64+-0xc] ;  /* 0xfffff40a0a177981 */ /* 0x000f68000c1e1900 */
        /* <DEDUP_REMOVED lines=10> */
[----:B------:R-:W5:Y:S01]  /*03a0*/  LDG.E R20, desc[UR10][R10.64+0xc] ;  /* 0x00000c0a0a147981 */ /* 0x000f62000c1e1900 */
[C---:B--2---:R-:W-:Y:S01]  /*03b0*/  FFMA R27, R25.reuse, R25, R0 ;  /* 0x00000019191b7223 */ /* 0x044fe20000000000 */
[----:B---3--:R-:W-:-:S02]  /*03c0*/  FFMA R6, R25, R26, R6 ;  /* 0x0000001a19067223 */ /* 0x008fc40000000006 */
[----:B------:R0:W2:Y:S01]  /*03d0*/  LDG.E R25, desc[UR10][R8.64+0xc] ;  /* 0x00000c0a08197981 */ /* 0x0000a2000c1e1900 */
[----:B------:R-:W-:Y:S01]  /*03e0*/  FFMA R26, R26, R26, R5 ;  /* 0x0000001a1a1a7223 */ /* 0x000fe20000000005 */
[C---:B----4-:R-:W-:Y:S01]  /*03f0*/  FFMA R27, R24.reuse, R24, R27 ;  /* 0x00000018181b7223 */ /* 0x050fe2000000001b */
[-C--:B-----5:R-:W-:Y:S02]  /*0400*/  FFMA R6, R24, R23.reuse, R6 ;  /* 0x0000001718067223 */ /* 0x0a0fe40000000006 */
[----:B------:R-:W-:Y:S01]  /*0410*/  FFMA R26, R23, R23, R26 ;  /* 0x00000017171a7223 */ /* 0x000fe2000000001a */
[----:B------:R-:W-:Y:S01]  /*0420*/  UIADD3 UR6, UP1, UPT, UR6, -0x8, URZ ;  /* 0xfffffff806067890 */ /* 0x000fe2000ff3e0ff */
[C---:B------:R-:W-:Y:S01]  /*0430*/  FFMA R0, R22.reuse, R22, R27 ;  /* 0x0000001616007223 */ /* 0x040fe2000000001b */
[-C--:B------:R-:W-:Y:S01]  /*0440*/  FFMA R5, R22, R19.reuse, R6 ;  /* 0x0000001316057223 */ /* 0x080fe20000000006 */
[----:B------:R-:W-:Y:S01]  /*0450*/  FFMA R19, R19, R19, R26 ;  /* 0x0000001313137223 */ /* 0x000fe2000000001a */
[----:B------:R-:W-:Y:S01]  /*0460*/  UIADD3.X UR7, UPT, UPT, UR7, -0x1, URZ, UP1, !UPT ;  /* 0xffffffff07077890 */ /* 0x000fe20008ffe4ff */
[C---:B------:R-:W-:Y:S01]  /*0470*/  FFMA R0, R21.reuse, R21, R0 ;  /* 0x0000001515007223 */ /* 0x040fe20000000000 */
[----:B------:R-:W-:Y:S01]  /*0480*/  UISETP.NE.U32.AND UP1, UPT, UR6, URZ, UPT ;  /* 0x000000ff0600728c */ /* 0x000fe2000bf25070 */
[-C--:B------:R-:W-:Y:S01]  /*0490*/  FFMA R5, R21, R12.reuse, R5 ;  /* 0x0000000c15057223 */ /* 0x080fe20000000005 */
[----:B------:R-:W-:Y:S01]  /*04a0*/  FFMA R19, R12, R12, R19 ;  /* 0x0000000c0c137223 */ /* 0x000fe20000000013 */
[----:B0-----:R-:W-:Y:S01]  /*04b0*/  IADD3 R8, P0, PT, R8, 0x20, RZ ;  /* 0x0000002008087810 */ /* 0x001fe20007f1e0ff */
[----:B------:R-:W-:Y:S01]  /*04c0*/  UISETP.NE.AND.EX UP1, UPT, UR7, URZ, UPT, UP1 ;  /* 0x000000ff0700728c */ /* 0x000fe2000bf25310 */
[C---:B------:R-:W-:Y:S01]  /*04d0*/  FFMA R0, R13.reuse, R13, R0 ;  /* 0x0000000d0d007223 */ /* 0x040fe20000000000 */
[-C--:B------:R-:W-:Y:S01]  /*04e0*/  FFMA R5, R13, R14.reuse, R5 ;  /* 0x0000000e0d057223 */ /* 0x080fe20000000005 */
[----:B------:R-:W-:Y:S01]  /*04f0*/  FFMA R19, R14, R14, R19 ;  /* 0x0000000e0e137223 */ /* 0x000fe20000000013 */
[----:B------:R-:W-:-:S02]  /*0500*/  IMAD.X R9, RZ, RZ, R9, P0 ;  /* 0x000000ffff097224 */ /* 0x000fc400000e0609 */
[C---:B------:R-:W-:Y:S01]  /*0510*/  FFMA R0, R15.reuse, R15, R0 ;  /* 0x0000000f0f007223 */ /* 0x040fe20000000000 */
[-C--:B------:R-:W-:Y:S01]  /*0520*/  FFMA R5, R15, R16.reuse, R5 ;  /* 0x000000100f057223 */ /* 0x080fe20000000005 */
[----:B------:R-:W-:Y:S01]  /*0530*/  FFMA R19, R16, R16, R19 ;  /* 0x0000001010137223 */ /* 0x000fe20000000013 */
[----:B------:R-:W-:Y:S01]  /*0540*/  IADD3 R10, P0, PT, R10, 0x20, RZ ;  /* 0x000000200a0a7810 */ /* 0x000fe20007f1e0ff */
[C---:B------:R-:W-:Y:S01]  /*0550*/  FFMA R0, R17.reuse, R17, R0 ;  /* 0x0000001111007223 */ /* 0x040fe20000000000 */
[-C--:B------:R-:W-:Y:S01]  /*0560*/  FFMA R5, R17, R18.reuse, R5 ;  /* 0x0000001211057223 */ /* 0x080fe20000000005 */
[----:B------:R-:W-:Y:S02]  /*0570*/  FFMA R19, R18, R18, R19 ;  /* 0x0000001212137223 */ /* 0x000fe40000000013 */
[----:B------:R-:W-:Y:S02]  /*0580*/  IMAD.X R11, RZ, RZ, R11, P0 ;  /* 0x000000ffff0b7224 */ /* 0x000fe400000e060b */
[CC--:B--2---:R-:W-:Y:S01]  /*0590*/  FFMA R6, R25.reuse, R20.reuse, R5 ;  /* 0x0000001419067223 */ /* 0x0c4fe20000000005 */
[----:B------:R-:W-:Y:S01]  /*05a0*/  FFMA R0, R25, R25, R0 ;  /* 0x0000001919007223 */ /* 0x000fe20000000000 */
[----:B------:R-:W-:Y:S01]  /*05b0*/  FFMA R5, R20, R20, R19 ;  /* 0x0000001414057223 */ /* 0x000fe20000000013 */
[----:B------:R-:W-:Y:S06]  /*05c0*/  BRA.U UP1, `(.L_x_2) ;  /* 0xfffffffd013c7547 */ /* 0x000fec000b83ffff */
.L_x_1:
[----:B------:R-:W-:Y:S05]  /*05d0*/  BRA.U !UP0, `(.L_x_3) ;  /* 0x0000000508d07547 */ /* 0x000fea000b800000 */
[----:B------:R-:W-:Y:S02]  /*05e0*/  UISETP.GE.U32.AND UP1, UPT, UR13, 0x4, UPT ;  /* 0x000000040d00788c */ /* 0x000fe4000bf26070 */
[----:B------:R-:W-:Y:S02]  /*05f0*/  ULOP3.LUT UR12, UR8, 0x3, URZ, 0xc0, !UPT ;  /* 0x00000003080c7892 */ /* 0x000fe4000f8ec0ff */
[----:B------:R-:W-:Y:S02]  /*0600*/  UISETP.GE.U32.AND.EX UP1, UPT, URZ, URZ, UPT, UP1 ;  /* 0x000000ffff00728c */ /* 0x000fe4000bf26110 */
[----:B------:R-:W-:-:S04]  /*0610*/  UISETP.NE.U32.AND UP0, UPT, UR12, URZ, UPT ;  /* 0x000000ff0c00728c */ /* 0x000fc8000bf05070 */
[----:B------:R-:W-:-:S03]  /*0620*/  UISETP.NE.AND.EX UP0, UPT, URZ, URZ, UPT, UP0 ;  /* 0x000000ffff00728c */ /* 0x000fc6000bf05300 */
[----:B------:R-:W-:Y:S08]  /*0630*/  BRA.U !UP1, `(.L_x_4) ;  /* 0x0000000109e87547 */ /* 0x000ff0000b800000 */
[----:B------:R-:W-:Y:S02]  /*0640*/  UIADD3 UR9, UPT, UPT, UR4, 0x1, URZ ;  /* 0x0000000104097890 */ /* 0x000fe4000fffe0ff */
[C---:B------:R-:W-:Y:S01]  /*0650*/  IADD3 R20, P0, PT, R2.reuse, UR4, RZ ;  /* 0x0000000402147c10 */ /* 0x040fe2000ff1e0ff */
[----:B------:R-:W0:Y:S03]  /*0660*/  LDCU.128 UR16, c[0x0][0x380] ;  /* 0x00007000ff1077ac */ /* 0x000e260008000c00 */
[----:B------:R-:W-:Y:S01]  /*0670*/  IADD3.X R9, PT, PT, R7, UR5, RZ, P0, !PT ;  /* 0x0000000507097c10 */ /* 0x000fe200087fe4ff */
[----:B------:R-:W-:Y:S01]  /*0680*/  UIADD3 UR7, UPT, UPT, UR4, 0x2, URZ ;  /* 0x0000000204077890 */ /* 0x000fe2000fffe0ff */
[----:B------:R-:W-:Y:S01]  /*0690*/  IADD3 R16, P0, PT, R2, UR9, RZ ;  /* 0x0000000902107c10 */ /* 0x000fe2000ff1e0ff */
[----:B------:R-:W-:Y:S01]  /*06a0*/  UIADD3 UR6, UPT, UPT, UR4, 0x3, URZ ;  /* 0x0000000304067890 */ /* 0x000fe2000fffe0ff */
[C---:B------:R-:W-:Y:S01]  /*06b0*/  SHF.L.U64.HI R9, R20.reuse, 0x2, R9 ;  /* 0x0000000214097819 */ /* 0x040fe20000010209 */
[----:B------:R-:W-:-:S02]  /*06c0*/  IMAD.SHL.U32 R20, R20, 0x4, RZ ;  /* 0x0000000414147824 */ /* 0x000fc400078e00ff */
[C---:B------:R-:W-:Y:S01]  /*06d0*/  IADD3 R12, P1, PT, R2.reuse, UR7, RZ ;  /* 0x00000007020c7c10 */ /* 0x040fe2000ff3e0ff */
[----:B------:R-:W-:Y:S01]  /*06e0*/  IMAD.X R13, RZ, RZ, R7, P0 ;  /* 0x000000ffff0d7224 */ /* 0x000fe200000e0607 */
[----:B------:R-:W-:-:S03]  /*06f0*/  IADD3 R8, P2, PT, R2, UR6, RZ ;  /* 0x0000000602087c10 */ /* 0x000fc6000ff5e0ff */
[----:B------:R-:W-:Y:S01]  /*0700*/  IMAD.X R11, RZ, RZ, R7, P1 ;  /* 0x000000ffff0b7224 */ /* 0x000fe200008e0607 */
[C---:B------:R-:W-:Y:S01]  /*0710*/  SHF.L.U64.HI R13, R16.reuse, 0x2, R13 ;  /* 0x00000002100d7819 */ /* 0x040fe2000001020d */
[----:B------:R-:W-:Y:S01]  /*0720*/  IMAD.SHL.U32 R16, R16, 0x4, RZ ;  /* 0x0000000410107824 */ /* 0x000fe200078e00ff */
[C---:B0-----:R-:W-:Y:S02]  /*0730*/  IADD3 R22, P6, PT, R20.reuse, UR16, RZ ;  /* 0x0000001014167c10 */ /* 0x041fe4000ffde0ff */
[----:B------:R-:W-:Y:S02]  /*0740*/  IADD3 R20, P5, PT, R20, UR18, RZ ;  /* 0x0000001214147c10 */ /* 0x000fe4000ffbe0ff */
[----:B------:R-:W-:Y:S02]  /*0750*/  IADD3.X R25, PT, PT, RZ, R7, RZ, P2, !PT ;  /* 0x00000007ff197210 */ /* 0x000fe400017fe4ff */
[C---:B------:R-:W-:Y:S01]  /*0760*/  SHF.L.U64.HI R24, R12.reuse, 0x2, R11 ;  /* 0x000000020c187819 */ /* 0x040fe2000001020b */
[----:B------:R-:W-:Y:S01]  /*0770*/  IMAD.SHL.U32 R12, R12, 0x4, RZ ;  /* 0x000000040c0c7824 */ /* 0x000fe200078e00ff */
[----:B------:R-:W-:-:S02]  /*0780*/  IADD3 R18, P4, PT, R16, UR16, RZ ;  /* 0x0000001010127c10 */ /* 0x000fc4000ff9e0ff */
[C---:B------:R-:W-:Y:S02]  /*0790*/  IADD3.X R23, PT, PT, R9.reuse, UR17, RZ, P6, !PT ;  /* 0x0000001109177c10 */ /* 0x040fe4000b7fe4ff */
[----:B------:R-:W-:Y:S02]  /*07a0*/  IADD3 R16, P1, PT, R16, UR18, RZ ;  /* 0x0000001210107c10 */ /* 0x000fe4000ff3e0ff */
[----:B------:R-:W-:Y:S02]  /*07b0*/  IADD3.X R21, PT, PT, R9, UR19, RZ, P5, !PT ;  /* 0x0000001309157c10 */ /* 0x000fe4000affe4ff */
[C---:B------:R-:W-:Y:S01]  /*07c0*/  SHF.L.U64.HI R25, R8.reuse, 0x2, R25 ;  /* 0x0000000208197819 */ /* 0x040fe20000010219 */
[----:B------:R-:W-:Y:S01]  /*07d0*/  IMAD.SHL.U32 R8, R8, 0x4, RZ ;  /* 0x0000000408087824 */ /* 0x000fe200078e00ff */
[----:B------:R-:W-:Y:S01]  /*07e0*/  IADD3 R14, P3, PT, R12, UR16, RZ ;  /* 0x000000100c0e7c10 */ /* 0x000fe2000ff7e0ff */
[----:B------:R-:W2:Y:S01]  /*07f0*/  LDG.E R23, desc[UR10][R22.64] ;  /* 0x0000000a16177981 */ /* 0x000ea2000c1e1900 */
[----:B------:R-:W-:-:S02]  /*0800*/  IADD3.X R19, PT, PT, R13, UR17, RZ, P4, !PT ;  /* 0x000000110d137c10 */ /* 0x000fc4000a7fe4ff */
[----:B------:R-:W-:Y:S01]  /*0810*/  IADD3 R12, P0, PT, R12, UR18, RZ ;  /* 0x000000120c0c7c10 */ /* 0x000fe2000ff1e0ff */
[----:B------:R-:W3:Y:S01]  /*0820*/  LDG.E R20, desc[UR10][R20.64] ;  /* 0x0000000a14147981 */ /* 0x000ee2000c1e1900 */
[----:B------:R-:W-:Y:S02]  /*0830*/  IADD3.X R17, PT, PT, R13, UR19, RZ, P1, !PT ;  /* 0x000000130d117c10 */ /* 0x000fe40008ffe4ff */
[----:B------:R-:W-:Y:S01]  /*0840*/  IADD3 R10, P2, PT, R8, UR16, RZ ;  /* 0x00000010080a7c10 */ /* 0x000fe2000ff5e0ff */
[----:B------:R-:W4:Y:S01]  /*0850*/  LDG.E R19, desc[UR10][R18.64] ;  /* 0x0000000a12137981 */ /* 0x000f22000c1e1900 */
[----:B------:R-:W-:Y:S02]  /*0860*/  IADD3.X R15, PT, PT, R24, UR17, RZ, P3, !PT ;  /* 0x00000011180f7c10 */ /* 0x000fe40009ffe4ff */
[----:B------:R-:W-:Y:S01]  /*0870*/  IADD3 R8, P6, PT, R8, UR18, RZ ;  /* 0x0000001208087c10 */ /* 0x000fe2000ffde0ff */
[----:B------:R-:W5:Y:S01]  /*0880*/  LDG.E R16, desc[UR10][R16.64] ;  /* 0x0000000a10107981 */ /* 0x000f62000c1e1900 */
[----:B------:R-:W-:-:S02]  /*0890*/  IADD3.X R13, PT, PT, R24, UR19, RZ, P0, !PT ;  /* 0x00000013180d7c10 */ /* 0x000fc400087fe4ff */
[C---:B------:R-:W-:Y:S01]  /*08a0*/  IADD3.X R11, PT, PT, R25.reuse, UR17, RZ, P2, !PT ;  /* 0x00000011190b7c10 */ /* 0x040fe200097fe4ff */
[----:B------:R-:W5:Y:S01]  /*08b0*/  LDG.E R15, desc[UR10][R14.64] ;  /* 0x0000000a0e0f7981 */ /* 0x000f62000c1e1900 */
[----:B------:R-:W-:-:S03]  /*08c0*/  IADD3.X R9, PT, PT, R25, UR19, RZ, P6, !PT ;  /* 0x0000001319097c10 */ /* 0x000fc6000b7fe4ff */
[----:B------:R-:W5:Y:S04]  /*08d0*/  LDG.E R12, desc[UR10][R12.64] ;  /* 0x0000000a0c0c7981 */ /* 0x000f68000c1e1900 */
[----:B------:R-:W5:Y:S04]  /*08e0*/  LDG.E R11, desc[UR10][R10.64] ;  /* 0x0000000a0a0b7981 */ /* 0x000f68000c1e1900 */
[----:B------:R-:W5:Y:S01]  /*08f0*/  LDG.E R8, desc[UR10][R8.64] ;  /* 0x0000000a08087981 */ /* 0x000f62000c1e1900 */
[----:B------:R-:W-:Y:S01]  /*0900*/  UIADD3 UR4, UPT, UPT, UR4, 0x4, URZ ;  /* 0x0000000404047890 */ /* 0x000fe2000fffe0ff */
[----:B------:R-:W-:Y:S01]  /*0910*/  UMOV UR5, URZ ;  /* 0x000000ff00057c82 */ /* 0x000fe20008000000 */
[C---:B--2---:R-:W-:Y:S01]  /*0920*/  FFMA R0, R23.reuse, R23, R0 ;  /* 0x0000001717007223 */ /* 0x044fe20000000000 */
[-C--:B---3--:R-:W-:Y:S01]  /*0930*/  FFMA R6, R23, R20.reuse, R6 ;  /* 0x0000001417067223 */ /* 0x088fe20000000006 */
[----:B------:R-:W-:-:S02]  /*0940*/  FFMA R5, R20, R20, R5 ;  /* 0x0000001414057223 */ /* 0x000fc40000000005 */
[C---:B----4-:R-:W-:Y:S01]  /*0950*/  FFMA R0, R19.reuse, R19, R0 ;  /* 0x0000001313007223 */ /* 0x050fe20000000000 */
[-C--:B-----5:R-:W-:Y:S01]  /*0960*/  FFMA R6, R19, R16.reuse, R6 ;  /* 0x0000001013067223 */ /* 0x0a0fe20000000006 */
[----:B------:R-:W-:Y:S02]  /*0970*/  FFMA R5, R16, R16, R5 ;  /* 0x0000001010057223 */ /* 0x000fe40000000005 */
[C---:B------:R-:W-:Y:S01]  /*0980*/  FFMA R0, R15.reuse, R15, R0 ;  /* 0x0000000f0f007223 */ /* 0x040fe20000000000 */
[-C--:B------:R-:W-:Y:S01]  /*0990*/  FFMA R6, R15, R12.reuse, R6 ;  /* 0x0000000c0f067223 */ /* 0x080fe20000000006 */
[----:B------:R-:W-:Y:S02]  /*09a0*/  FFMA R5, R12, R12, R5 ;  /* 0x0000000c0c057223 */ /* 0x000fe40000000005 */
[C---:B------:R-:W-:Y:S01]  /*09b0*/  FFMA R0, R11.reuse, R11, R0 ;  /* 0x0000000b0b007223 */ /* 0x040fe20000000000 */
[-C--:B------:R-:W-:Y:S01]  /*09c0*/  FFMA R6, R11, R8.reuse, R6 ;  /* 0x000000080b067223 */ /* 0x080fe20000000006 */
[----:B------:R-:W-:-:S07]  /*09d0*/  FFMA R5, R8, R8, R5 ;  /* 0x0000000808057223 */ /* 0x000fce0000000005 */
.L_x_4:
[----:B------:R-:W-:Y:S05]  /*09e0*/  BRA.U !UP0, `(.L_x_3) ;  /* 0x0000000108cc7547 */ /* 0x000fea000b800000 */
[----:B------:R-:W-:Y:S02]  /*09f0*/  UISETP.NE.U32.AND UP1, UPT, UR12, 0x1, UPT ;  /* 0x000000010c00788c */ /* 0x000fe4000bf25070 */
[----:B------:R-:W-:Y:S02]  /*0a00*/  ULOP3.LUT UR6, UR8, 0x1, URZ, 0xc0, !UPT ;  /* 0x0000000108067892 */ /* 0x000fe4000f8ec0ff */
[----:B------:R-:W-:Y:S02]  /*0a10*/  UISETP.NE.AND.EX UP1, UPT, URZ, URZ, UPT, UP1 ;  /* 0x000000ffff00728c */ /* 0x000fe4000bf25310 */
[----:B------:R-:W-:-:S04]  /*0a20*/  UISETP.NE.U32.AND UP0, UPT, UR6, 0x1, UPT ;  /* 0x000000010600788c */ /* 0x000fc8000bf05070 */
[----:B------:R-:W-:-:S03]  /*0a30*/  UISETP.NE.U32.AND.EX UP0, UPT, URZ, URZ, UPT, UP0 ;  /* 0x000000ffff00728c */ /* 0x000fc6000bf05100 */
[----:B------:R-:W-:Y:S08]  /*0a40*/  BRA.U !UP1, `(.L_x_5) ;  /* 0x0000000109787547 */ /* 0x000ff0000b800000 */
[----:B------:R-:W0:Y:S01]  /*0a50*/  LDCU.128 UR12, c[0x0][0x380] ;  /* 0x00007000ff0c77ac */ /* 0x000e220008000c00 */
[----:B------:R-:W-:Y:S01]  /*0a60*/  IADD3 R8, P0, PT, R2, UR4, RZ ;  /* 0x0000000402087c10 */ /* 0x000fe2000ff1e0ff */
[----:B------:R-:W-:-:S03]  /*0a70*/  UIADD3 UR6, UPT, UPT, UR4, 0x1, URZ ;  /* 0x0000000104067890 */ /* 0x000fc6000fffe0ff */
[----:B------:R-:W-:Y:S01]  /*0a80*/  IADD3.X R9, PT, PT, R7, UR5, RZ, P0, !PT ;  /* 0x0000000507097c10 */ /* 0x000fe200087fe4ff */
[----:B------:R-:W-:-:S03]  /*0a90*/  IMAD.SHL.U32 R14, R8, 0x4, RZ ;  /* 0x00000004080e7824 */ /* 0x000fc600078e00ff */
[----:B------:R-:W-:Y:S02]  /*0aa0*/  SHF.L.U64.HI R9, R8, 0x2, R9 ;  /* 0x0000000208097819 */ /* 0x000fe40000010209 */
[----:B------:R-:W-:-:S04]  /*0ab0*/  IADD3 R10, P1, PT, R2, UR6, RZ ;  /* 0x00000006020a7c10 */ /* 0x000fc8000ff3e0ff */
[----:B------:R-:W-:Y:S01]  /*0ac0*/  SHF.L.U32 R13, R10, 0x2, RZ ;  /* 0x000000020a0d7819 */ /* 0x000fe200000006ff */
[----:B------:R-:W-:Y:S01]  /*0ad0*/  IMAD.X R11, RZ, RZ, R7, P1 ;  /* 0x000000ffff0b7224 */ /* 0x000fe200008e0607 */
[C---:B0-----:R-:W-:Y:S02]  /*0ae0*/  IADD3 R12, P0, PT, R14.reuse, UR12, RZ ;  /* 0x0000000c0e0c7c10 */ /* 0x041fe4000ff1e0ff */
[----:B------:R-:W-:Y:S02]  /*0af0*/  IADD3 R14, P1, PT, R14, UR14, RZ ;  /* 0x0000000e0e0e7c10 */ /* 0x000fe4000ff3e0ff */
[----:B------:R-:W-:Y:S02]  /*0b00*/  SHF.L.U64.HI R11, R10, 0x2, R11 ;  /* 0x000000020a0b7819 */ /* 0x000fe4000001020b */
[C---:B------:R-:W-:Y:S02]  /*0b10*/  IADD3 R8, P2, PT, R13.reuse, UR12, RZ ;  /* 0x0000000c0d087c10 */ /* 0x040fe4000ff5e0ff */
[----:B------:R-:W-:-:S02]  /*0b20*/  IADD3 R10, P3, PT, R13, UR14, RZ ;  /* 0x0000000e0d0a7c10 */ /* 0x000fc4000ff7e0ff */
[C---:B------:R-:W-:Y:S02]  /*0b30*/  IADD3.X R13, PT, PT, R9.reuse, UR13, RZ, P0, !PT ;  /* 0x0000000d090d7c10 */ /* 0x040fe400087fe4ff */
[----:B------:R-:W-:Y:S02]  /*0b40*/  IADD3.X R15, PT, PT, R9, UR15, RZ, P1, !PT ;  /* 0x0000000f090f7c10 */ /* 0x000fe40008ffe4ff */
[C---:B------:R-:W-:Y:S02]  /*0b50*/  IADD3.X R9, PT, PT, R11.reuse, UR13, RZ, P2, !PT ;  /* 0x0000000d0b097c10 */ /* 0x040fe400097fe4ff */
[----:B------:R-:W-:Y:S01]  /*0b60*/  IADD3.X R11, PT, PT, R11, UR15, RZ, P3, !PT ;  /* 0x0000000f0b0b7c10 */ /* 0x000fe20009ffe4ff */
[----:B------:R-:W2:Y:S04]  /*0b70*/  LDG.E R13, desc[UR10][R12.64] ;  /* 0x0000000a0c0d7981 */ /* 0x000ea8000c1e1900 */
[----:B------:R-:W3:Y:S04]  /*0b80*/  LDG.E R14, desc[UR10][R14.64] ;  /* 0x0000000a0e0e7981 */ /* 0x000ee8000c1e1900 */
[----:B------:R-:W4:Y:S04]  /*0b90*/  LDG.E R9, desc[UR10][R8.64] ;  /* 0x0000000a08097981 */ /* 0x000f28000c1e1900 */
        /* <DEDUP_REMOVED lines=8> */
[----:B------:R-:W-:-:S07]  /*0c20*/  FFMA R5, R10, R10, R5 ;  /* 0x0000000a0a057223 */ /* 0x000fce0000000005 */
.L_x_5:
[----:B------:R-:W-:Y:S05]  /*0c30*/  BRA.U UP0, `(.L_x_3) ;  /* 0x0000000100387547 */ /* 0x000fea000b800000 */
[----:B------:R-:W0:Y:S01]  /*0c40*/  LDCU.128 UR12, c[0x0][0x380] ;  /* 0x00007000ff0c77ac */ /* 0x000e220008000c00 */
[----:B------:R-:W-:-:S04]  /*0c50*/  IADD3 R2, P0, PT, R2, UR4, RZ ;  /* 0x0000000402027c10 */ /* 0x000fc8000ff1e0ff */
[----:B------:R-:W-:Y:S01]  /*0c60*/  IADD3.X R7, PT, PT, R7, UR5, RZ, P0, !PT ;  /* 0x0000000507077c10 */ /* 0x000fe200087fe4ff */
[----:B------:R-:W-:-:S03]  /*0c70*/  IMAD.SHL.U32 R8, R2, 0x4, RZ ;  /* 0x0000000402087824 */ /* 0x000fc600078e00ff */
[----:B------:R-:W-:Y:S02]  /*0c80*/  SHF.L.U64.HI R7, R2, 0x2, R7 ;  /* 0x0000000202077819 */ /* 0x000fe40000010207 */
[C---:B0-----:R-:W-:Y:S02]  /*0c90*/  IADD3 R2, P0, PT, R8.reuse, UR12, RZ ;  /* 0x0000000c08027c10 */ /* 0x041fe4000ff1e0ff */
[----:B------:R-:W-:Y:S02]  /*0ca0*/  IADD3 R8, P1, PT, R8, UR14, RZ ;  /* 0x0000000e08087c10 */ /* 0x000fe4000ff3e0ff */
[C---:B------:R-:W-:Y:S02]  /*0cb0*/  IADD3.X R3, PT, PT, R7.reuse, UR13, RZ, P0, !PT ;  /* 0x0000000d07037c10 */ /* 0x040fe400087fe4ff */
[----:B------:R-:W-:-:S04]  /*0cc0*/  IADD3.X R9, PT, PT, R7, UR15, RZ, P1, !PT ;  /* 0x0000000f07097c10 */ /* 0x000fc80008ffe4ff */
[----:B------:R-:W2:Y:S04]  /*0cd0*/  LDG.E R3, desc[UR10][R2.64] ;  /* 0x0000000a02037981 */ /* 0x000ea8000c1e1900 */
[----:B------:R-:W3:Y:S01]  /*0ce0*/  LDG.E R8, desc[UR10][R8.64] ;  /* 0x0000000a08087981 */ /* 0x000ee2000c1e1900 */
[C---:B--2---:R-:W-:Y:S01]  /*0cf0*/  FFMA R0, R3.reuse, R3, R0 ;  /* 0x0000000303007223 */ /* 0x044fe20000000000 */
[-C--:B---3--:R-:W-:Y:S01]  /*0d00*/  FFMA R6, R3, R8.reuse, R6 ;  /* 0x0000000803067223 */ /* 0x088fe20000000006 */
[----:B------:R-:W-:-:S07]  /*0d10*/  FFMA R5, R8, R8, R5 ;  /* 0x0000000808057223 */ /* 0x000fce0000000005 */
.L_x_3:
[----:B------:R-:W0:Y:S02]  /*0d20*/  F2F.F64.F32 R6, R6 ;  /* 0x0000000600067310 */ /* 0x000e240000201800 */
.L_x_0:
[----:B------:R-:W-:Y:S01]  /*0d30*/  VIADD R2, R0, 0xf3000000 ;  /* 0xf300000000027836 */ /* 0x000fe20000000000 */
[----:B------:R1:W2:Y:S01]  /*0d40*/  MUFU.RSQ R9, R0 ;  /* 0x0000000000097308 */ /* 0x0002a20000001400 */
[----:B------:R-:W-:Y:S03]  /*0d50*/  BSSY.RECONVERGENT B0, `(.L_x_6) ;  /* 0x000000b000007945 */ /* 0x000fe60003800200 */
[----:B------:R-:W-:-:S13]  /*0d60*/  ISETP.GT.U32.AND P0, PT, R2, 0x727fffff, PT ;  /* 0x727fffff0200780c */ /* 0x000fda0003f04070 */
[----:B-12---:R-:W-:Y:S05]  /*0d70*/  @!P0 BRA `(.L_x_7) ;  /* 0x0000000000108947 */ /* 0x006fea0003800000 */
[----:B------:R-:W-:-:S07]  /*0d80*/  MOV R13, 0xda0 ;  /* 0x00000da0000d7802 */ /* 0x000fce0000000f00 */
[----:B0-----:R-:W-:Y:S05]  /*0d90*/  CALL.REL.NOINC `($__internal_1_$__cuda_sm20_sqrt_rn_f32_slowpath) ;  /* 0x0000000800847944 */ /* 0x001fea0003c00000 */
[----:B------:R-:W-:Y:S01]  /*0da0*/  IMAD.MOV.U32 R2, RZ, RZ, R0 ;  /* 0x000000ffff027224 */ /* 0x000fe200078e0000 */
[----:B------:R-:W-:Y:S06]  /*0db0*/  BRA `(.L_x_8) ;  /* 0x0000000000107947 */ /* 0x000fec0003800000 */
.L_x_7:
[C---:B------:R-:W-:Y:S01]  /*0dc0*/  FMUL.FTZ R3, R9.reuse, R0 ;  /* 0x0000000009037220 */ /* 0x040fe20000410000 */
[----:B------:R-:W-:-:S03]  /*0dd0*/  FMUL.FTZ R2, R9, 0.5 ;  /* 0x3f00000009027820 */ /* 0x000fc60000410000 */
[----:B------:R-:W-:-:S04]  /*0de0*/  FFMA R0, -R3, R3, R0 ;  /* 0x0000000303007223 */ /* 0x000fc80000000100 */
[----:B------:R-:W-:-:S07]  /*0df0*/  FFMA R2, R0, R2, R3 ;  /* 0x0000000200027223 */ /* 0x000fce0000000003 */
.L_x_8:
[----:B------:R-:W-:Y:S05]  /*0e00*/  BSYNC.RECONVERGENT B0 ;  /* 0x0000000000007941 */ /* 0x000fea0003800200 */
.L_x_6:
[----:B------:R-:W1:Y:S01]  /*0e10*/  F2F.F64.F32 R2, R2 ;  /* 0x0000000200027310 */ /* 0x000e620000201800 */
[----:B------:R-:W-:Y:S01]  /*0e20*/  UMOV UR4, 0xe2308c3a ;  /* 0xe2308c3a00047882 */ /* 0x000fe20000000000 */
[----:B------:R-:W-:Y:S01]  /*0e30*/  UMOV UR5, 0x3e45798e ;  /* 0x3e45798e00057882 */ /* 0x000fe20000000000 */
[----:B------:R-:W-:Y:S01]  /*0e40*/  VIADD R0, R5, 0xf3000000 ;  /* 0xf300000005007836 */ /* 0x000fe20000000000 */
[----:B------:R-:W-:Y:S01]  /*0e50*/  UMOV UR6, UR5 ;  /* 0x0000000500067c82 */ /* 0x000fe20008000000 */
[----:B------:R-:W-:Y:S03]  /*0e60*/  BSSY.RECONVERGENT B0, `(.L_x_9) ;  /* 0x0000012000007945 */ /* 0x000fe60003800200 */
[----:B------:R-:W-:Y:S01]  /*0e70*/  ISETP.GT.U32.AND P0, PT, R0, 0x727fffff, PT ;  /* 0x727fffff0000780c */ /* 0x000fe20003f04070 */
[----:B------:R2:W3:Y:S01]  /*0e80*/  MUFU.RSQ R10, R5 ;  /* 0x00000005000a7308 */ /* 0x0004e20000001400 */
[----:B-1----:R-:W-:Y:S01]  /*0e90*/  DSETP.MAX.AND P1, P2, R2, UR4, PT ;  /* 0x0000000402007e2a */ /* 0x002fe2000ba2f000 */
[----:B------:R-:W-:-:S05]  /*0ea0*/  IMAD.MOV.U32 R8, RZ, RZ, R3 ;  /* 0x000000ffff087224 */ /* 0x000fca00078e0003 */
[----:B------:R-:W-:Y:S02]  /*0eb0*/  FSEL R9, R8, UR6, P1 ;  /* 0x0000000608097c08 */ /* 0x000fe40008800000 */
[----:B------:R-:W-:-:S06]  /*0ec0*/  MOV R8, UR6 ;  /* 0x0000000600087c02 */ /* 0x000fcc0008000f00 */
[----:B------:R-:W-:Y:S02]  /*0ed0*/  @P2 LOP3.LUT R9, R8, 0x80000, RZ, 0xfc, !PT ;  /* 0x0008000008092812 */ /* 0x000fe400078efcff */
[----:B------:R-:W-:Y:S01]  /*0ee0*/  SEL R8, R2, UR4, P1 ;  /* 0x0000000402087c07 */ /* 0x000fe20008800000 */
[----:B--23--:R-:W-:Y:S06]  /*0ef0*/  @!P0 BRA `(.L_x_10) ;  /* 0x0000000000108947 */ /* 0x00cfec0003800000 */
[----:B------:R-:W-:Y:S01]  /*0f00*/  IMAD.MOV.U32 R0, RZ, RZ, R5 ;  /* 0x000000ffff007224 */ /* 0x000fe200078e0005 */
[----:B------:R-:W-:-:S07]  /*0f10*/  MOV R13, 0xf30 ;  /* 0x00000f30000d7802 */ /* 0x000fce0000000f00 */
[----:B0-----:R-:W-:Y:S05]  /*0f20*/  CALL.REL.NOINC `($__internal_1_$__cuda_sm20_sqrt_rn_f32_slowpath) ;  /* 0x0000000800207944 */ /* 0x001fea0003c00000 */
[----:B------:R-:W-:Y:S05]  /*0f30*/  BRA `(.L_x_11) ;  /* 0x0000000000107947 */ /* 0x000fea0003800000 */
.L_x_10:
[C---:B------:R-:W-:Y:S01]  /*0f40*/  FMUL.FTZ R0, R10.reuse, R5 ;  /* 0x000000050a007220 */ /* 0x040fe20000410000 */
[----:B------:R-:W-:-:S03]  /*0f50*/  FMUL.FTZ R2, R10, 0.5 ;  /* 0x3f0000000a027820 */ /* 0x000fc60000410000 */
[----:B------:R-:W-:-:S04]  /*0f60*/  FFMA R5, -R0, R0, R5 ;  /* 0x0000000000057223 */ /* 0x000fc80000000105 */
[----:B------:R-:W-:-:S07]  /*0f70*/  FFMA R0, R5, R2, R0 ;  /* 0x0000000205007223 */ /* 0x000fce0000000000 */
.L_x_11:
[----:B------:R-:W-:Y:S05]  /*0f80*/  BSYNC.RECONVERGENT B0 ;  /* 0x0000000000007941 */ /* 0x000fea0003800200 */
.L_x_9:
[----:B------:R-:W1:Y:S01]  /*0f90*/  F2F.F64.F32 R2, R0 ;  /* 0x0000000000027310 */ /* 0x000e620000201800 */
[----:B------:R-:W-:Y:S01]  /*0fa0*/  UMOV UR4, 0xe2308c3a ;  /* 0xe2308c3a00047882 */ /* 0x000fe20000000000 */
[----:B------:R-:W-:Y:S01]  /*0fb0*/  UMOV UR5, 0x3e45798e ;  /* 0x3e45798e00057882 */ /* 0x000fe20000000000 */
[----:B------:R-:W-:Y:S01]  /*0fc0*/  BSSY.RECONVERGENT B0, `(.L_x_12) ;  /* 0x000001c000007945 */ /* 0x000fe20003800200 */
[----:B------:R-:W-:Y:S02]  /*0fd0*/  UMOV UR6, UR5 ;  /* 0x0000000500067c82 */ /* 0x000fe40008000000 */
[----:B------:R-:W-:Y:S01]  /*0fe0*/  IMAD.U32 R10, RZ, RZ, UR6 ;  /* 0x00000006ff0a7e24 */ /* 0x000fe2000f8e00ff */
[----:B-1----:R-:W-:Y:S01]  /*0ff0*/  DSETP.MAX.AND P0, P1, R2, UR4, PT ;  /* 0x0000000402007e2a */ /* 0x002fe2000b90f000 */
[----:B------:R-:W-:-:S05]  /*1000*/  IMAD.MOV.U32 R5, RZ, RZ, R3 ;  /* 0x000000ffff057224 */ /* 0x000fca00078e0003 */
[----:B------:R-:W-:Y:S02]  /*1010*/  FSEL R5, R5, UR6, P0 ;  /* 0x0000000605057c08 */ /* 0x000fe40008000000 */
[----:B------:R-:W-:-:S06]  /*1020*/  SEL R2, R2, UR4, P0 ;  /* 0x0000000402027c07 */ /* 0x000fcc0008000000 */
[----:B------:R-:W-:Y:S02]  /*1030*/  @P1 LOP3.LUT R5, R10, 0x80000, RZ, 0xfc, !PT ;  /* 0x000800000a051812 */ /* 0x000fe400078efcff */
[----:B0-----:R-:W-:-:S03]  /*1040*/  FSETP.GEU.AND P1, PT, |R7|, 6.5827683646048100446e-37, PT ;  /* 0x036000000700780b */ /* 0x001fc60003f2e200 */
[----:B------:R-:W-:-:S06]  /*1050*/  IMAD.MOV.U32 R3, RZ, RZ, R5 ;  /* 0x000000ffff037224 */ /* 0x000fcc00078e0005 */
[----:B------:R-:W-:Y:S01]  /*1060*/  DMUL R8, R8, R2 ;  /* 0x0000000208087228 */ /* 0x000fe20000000000 */
[----:B------:R-:W-:-:S05]  /*1070*/  IMAD.MOV.U32 R2, RZ, RZ, 0x1 ;  /* 0x00000001ff027424 */ /* 0x000fca00078e00ff */
[----:B------:R-:W0:Y:S02]  /*1080*/  MUFU.RCP64H R3, R9 ;  /* 0x0000000900037308 */ /* 0x000e240000001800 */
[----:B0-----:R-:W-:-:S08]  /*1090*/  DFMA R10, -R8, R2, 1 ;  /* 0x3ff00000080a742b */ /* 0x001fd00000000102 */
[----:B------:R-:W-:-:S08]  /*10a0*/  DFMA R10, R10, R10, R10 ;  /* 0x0000000a0a0a722b */ /* 0x000fd0000000000a */
[----:B------:R-:W-:-:S08]  /*10b0*/  DFMA R10, R2, R10, R2 ;  /* 0x0000000a020a722b */ /* 0x000fd00000000002 */
[----:B------:R-:W-:-:S08]  /*10c0*/  DFMA R2, -R8, R10, 1 ;  /* 0x3ff000000802742b */ /* 0x000fd0000000010a */
[----:B------:R-:W-:-:S08]  /*10d0*/  DFMA R2, R10, R2, R10 ;  /* 0x000000020a02722b */ /* 0x000fd0000000000a */
[----:B------:R-:W-:-:S08]  /*10e0*/  DMUL R10, R2, R6 ;  /* 0x00000006020a7228 */ /* 0x000fd00000000000 */
[----:B------:R-:W-:-:S08]  /*10f0*/  DFMA R12, -R8, R10, R6 ;  /* 0x0000000a080c722b */ /* 0x000fd00000000106 */
[----:B------:R-:W-:-:S10]  /*1100*/  DFMA R2, R2, R12, R10 ;  /* 0x0000000c0202722b */ /* 0x000fd4000000000a */
[----:B------:R-:W-:-:S05]  /*1110*/  FFMA R0, RZ, R9, R3 ;  /* 0x00000009ff007223 */ /* 0x000fca0000000003 */
[----:B------:R-:W-:-:S13]  /*1120*/  FSETP.GT.AND P0, PT, |R0|, 1.469367938527859385e-39, PT ;  /* 0x001000000000780b */ /* 0x000fda0003f04200 */
[----:B------:R-:W-:Y:S05]  /*1130*/  @P0 BRA P1, `(.L_x_13) ;  /* 0x0000000000100947 */ /* 0x000fea0000800000 */
[----:B------:R-:W-:-:S07]  /*1140*/  MOV R0, 0x1160 ;  /* 0x0000116000007802 */ /* 0x000fce0000000f00 */
[----:B------:R-:W-:Y:S05]  /*1150*/  CALL.REL.NOINC `($__internal_0_$__cuda_sm20_div_rn_f64_full) ;  /* 0x0000000000247944 */ /* 0x000fea0003c00000 */
[----:B------:R-:W-:Y:S01]  /*1160*/  MOV R2, R12 ;  /* 0x0000000c00027202 */ /* 0x000fe20000000f00 */
[----:B------:R-:W-:-:S07]  /*1170*/  IMAD.MOV.U32 R3, RZ, RZ, R13 ;  /* 0x000000ffff037224 */ /* 0x000fce00078e000d */
.L_x_13:
[----:B------:R-:W-:Y:S05]  /*1180*/  BSYNC.RECONVERGENT B0 ;  /* 0x0000000000007941 */ /* 0x000fea0003800200 */
.L_x_12:
[----:B------:R-:W0:Y:S01]  /*1190*/  LDC.64 R6, c[0x0][0x390] ;  /* 0x0000e400ff067b82 */ /* 0x000e220000000a00 */
[----:B------:R-:W1:Y:S01]  /*11a0*/  F2F.F32.F64 R2, R2 ;  /* 0x0000000200027310 */ /* 0x000e620000301000 */
[----:B0-----:R-:W-:-:S04]  /*11b0*/  IMAD.WIDE R4, R4, 0x4, R6 ;  /* 0x0000000404047825 */ /* 0x001fc800078e0206 */
[----:B-1----:R-:W-:-:S05]  /*11c0*/  FADD R7, -R2, 1 ;  /* 0x3f80000002077421 */ /* 0x002fca0000000100 */
[----:B------:R-:W-:Y:S01]  /*11d0*/  STG.E desc[UR10][R4.64], R7 ;  /* 0x0000000704007986 */ /* 0x000fe2000c10190a */
[----:B------:R-:W-:Y:S05]  /*11e0*/  EXIT ;  /* 0x000000000000794d */ /* 0x000fea0003800000 */
        .weak           $__internal_0_$__cuda_sm20_div_rn_f64_full
        .type           $__internal_0_$__cuda_sm20_div_rn_f64_full,@function
        .size           $__internal_0_$__cuda_sm20_div_rn_f64_full,($__internal_1_$__cuda_sm20_sqrt_rn_f32_slowpath - $__internal_0_$__cuda_sm20_div_rn_f64_full)
$__internal_0_$__cuda_sm20_div_rn_f64_full:
[C---:B------:R-:W-:Y:S01]  /*11f0*/  FSETP.GEU.AND P0, PT, |R9|.reuse, 1.469367938527859385e-39, PT ;  /* 0x001000000900780b */ /* 0x040fe20003f0e200 */
[----:B------:R-:W-:Y:S01]  /*1200*/  IMAD.MOV.U32 R16, RZ, RZ, 0x1 ;  /* 0x00000001ff107424 */ /* 0x000fe200078e00ff */
[----:B------:R-:W-:Y:S01]  /*1210*/  LOP3.LUT R2, R9, 0x800fffff, RZ, 0xc0, !PT ;  /* 0x800fffff09027812 */ /* 0x000fe200078ec0ff */
[----:B------:R-:W-:Y:S01]  /*1220*/  BSSY.RECONVERGENT B1, `(.L_x_14) ;  /* 0x0000055000017945 */ /* 0x000fe20003800200 */
[C---:B------:R-:W-:Y:S02]  /*1230*/  FSETP.GEU.AND P2, PT, |R7|.reuse, 1.469367938527859385e-39, PT ;  /* 0x001000000700780b */ /* 0x040fe40003f4e200 */
[----:B------:R-:W-:Y:S01]  /*1240*/  LOP3.LUT R3, R2, 0x3ff00000, RZ, 0xfc, !PT ;  /* 0x3ff0000002037812 */ /* 0x000fe200078efcff */
[----:B------:R-:W-:Y:S01]  /*1250*/  IMAD.MOV.U32 R2, RZ, RZ, R8 ;  /* 0x000000ffff027224 */ /* 0x000fe200078e0008 */
[----:B------:R-:W-:Y:S02]  /*1260*/  LOP3.LUT R5, R7, 0x7ff00000, RZ, 0xc0, !PT ;  /* 0x7ff0000007057812 */ /* 0x000fe400078ec0ff */
[----:B------:R-:W-:-:S03]  /*1270*/  LOP3.LUT R14, R9, 0x7ff00000, RZ, 0xc0, !PT ;  /* 0x7ff00000090e7812 */ /* 0x000fc600078ec0ff */
[----:B------:R-:W-:Y:S01]  /*1280*/  @!P0 DMUL R2, R8, 8.98846567431157953865e+307 ;  /* 0x7fe0000008028828 */ /* 0x000fe20000000000 */
[----:B------:R-:W-:-:S03]  /*1290*/  ISETP.GE.U32.AND P1, PT, R5, R14, PT ;  /* 0x0000000e0500720c */ /* 0x000fc60003f26070 */
[----:B------:R-:W-:Y:S02]  /*12a0*/  @!P2 LOP3.LUT R12, R9, 0x7ff00000, RZ, 0xc0, !PT ;  /* 0x7ff00000090ca812 */ /* 0x000fe400078ec0ff */
[----:B------:R-:W0:Y:S01]  /*12b0*/  MUFU.RCP64H R17, R3 ;  /* 0x0000000300117308 */ /* 0x000e220000001800 */
[----:B------:R-:W-:Y:S02]  /*12c0*/  @!P2 MOV R18, RZ ;  /* 0x000000ff0012a202 */ /* 0x000fe40000000f00 */
[----:B------:R-:W-:Y:S01]  /*12d0*/  @!P2 ISETP.GE.U32.AND P3, PT, R5, R12, PT ;  /* 0x0000000c0500a20c */ /* 0x000fe20003f66070 */
[----:B------:R-:W-:-:S05]  /*12e0*/  IMAD.MOV.U32 R12, RZ, RZ, 0x1ca00000 ;  /* 0x1ca00000ff0c7424 */ /* 0x000fca00078e00ff */
[----:B------:R-:W-:-:S04]  /*12f0*/  @!P2 SEL R13, R12, 0x63400000, !P3 ;  /* 0x634000000c0da807 */ /* 0x000fc80005800000 */
[----:B------:R-:W-:Y:S01]  /*1300*/  @!P2 LOP3.LUT R13, R13, 0x80000000, R7, 0xf8, !PT ;  /* 0x800000000d0da812 */ /* 0x000fe200078ef807 */
[----:B0-----:R-:W-:-:S03]  /*1310*/  DFMA R10, R16, -R2, 1 ;  /* 0x3ff00000100a742b */ /* 0x001fc60000000802 */
[----:B------:R-:W-:-:S05]  /*1320*/  @!P2 LOP3.LUT R19, R13, 0x100000, RZ, 0xfc, !PT ;  /* 0x001000000d13a812 */ /* 0x000fca00078efcff */
[----:B------:R-:W-:-:S08]  /*1330*/  DFMA R10, R10, R10, R10 ;  /* 0x0000000a0a0a722b */ /* 0x000fd0000000000a */
[----:B------:R-:W-:Y:S01]  /*1340*/  DFMA R16, R16, R10, R16 ;  /* 0x0000000a1010722b */ /* 0x000fe20000000010 */
[----:B------:R-:W-:Y:S01]  /*1350*/  SEL R11, R12, 0x63400000, !P1 ;  /* 0x634000000c0b7807 */ /* 0x000fe20004800000 */
[----:B------:R-:W-:-:S03]  /*1360*/  IMAD.MOV.U32 R10, RZ, RZ, R6 ;  /* 0x000000ffff0a7224 */ /* 0x000fc600078e0006 */
[----:B------:R-:W-:-:S03]  /*1370*/  LOP3.LUT R11, R11, 0x800fffff, R7, 0xf8, !PT ;  /* 0x800fffff0b0b7812 */ /* 0x000fc600078ef807 */
[----:B------:R-:W-:-:S03]  /*1380*/  DFMA R20, R16, -R2, 1 ;  /* 0x3ff000001014742b */ /* 0x000fc60000000802 */
[----:B------:R-:W-:-:S05]  /*1390*/  @!P2 DFMA R10, R10, 2, -R18 ;  /* 0x400000000a0aa82b */ /* 0x000fca0000000812 */
[----:B------:R-:W-:Y:S01]  /*13a0*/  DFMA R16, R16, R20, R16 ;  /* 0x000000141010722b */ /* 0x000fe20000000010 */
[----:B------:R-:W-:Y:S02]  /*13b0*/  IMAD.MOV.U32 R21, RZ, RZ, R5 ;  /* 0x000000ffff157224 */ /* 0x000fe400078e0005 */
[----:B------:R-:W-:Y:S01]  /*13c0*/  IMAD.MOV.U32 R20, RZ, RZ, R14 ;  /* 0x000000ffff147224 */ /* 0x000fe200078e000e */
[----:B------:R-:W-:Y:S02]  /*13d0*/  @!P0 LOP3.LUT R20, R3, 0x7ff00000, RZ, 0xc0, !PT ;  /* 0x7ff0000003148812 */ /* 0x000fe400078ec0ff */
[----:B------:R-:W-:Y:S02]  /*13e0*/  @!P2 LOP3.LUT R21, R11, 0x7ff00000, RZ, 0xc0, !PT ;  /* 0x7ff000000b15a812 */ /* 0x000fe400078ec0ff */
[----:B------:R-:W-:Y:S01]  /*13f0*/  DMUL R18, R16, R10 ;  /* 0x0000000a10127228 */ /* 0x000fe20000000000 */
[----:B------:R-:W-:Y:S02]  /*1400*/  VIADD R22, R20, 0xffffffff ;  /* 0xffffffff14167836 */ /* 0x000fe40000000000 */
[----:B------:R-:W-:-:S05]  /*1410*/  VIADD R13, R21, 0xffffffff ;  /* 0xffffffff150d7836 */ /* 0x000fca0000000000 */
[----:B------:R-:W-:Y:S01]  /*1420*/  DFMA R14, R18, -R2, R10 ;  /* 0x80000002120e722b */ /* 0x000fe2000000000a */
[----:B------:R-:W-:-:S04]  /*1430*/  ISETP.GT.U32.AND P0, PT, R13, 0x7feffffe, PT ;  /* 0x7feffffe0d00780c */ /* 0x000fc80003f04070 */
[----:B------:R-:W-:-:S03]  /*1440*/  ISETP.GT.U32.OR P0, PT, R22, 0x7feffffe, P0 ;  /* 0x7feffffe1600780c */ /* 0x000fc60000704470 */
[----:B------:R-:W-:-:S10]  /*1450*/  DFMA R14, R16, R14, R18 ;  /* 0x0000000e100e722b */ /* 0x000fd40000000012 */
[----:B------:R-:W-:Y:S05]  /*1460*/  @P0 BRA `(.L_x_15) ;  /* 0x00000000006c0947 */ /* 0x000fea0003800000 */
[----:B------:R-:W-:-:S04]  /*1470*/  LOP3.LUT R16, R9, 0x7ff00000, RZ, 0xc0, !PT ;  /* 0x7ff0000009107812 */ /* 0x000fc800078ec0ff */
[CC--:B------:R-:W-:Y:S02]  /*1480*/  VIADDMNMX R6, R5.reuse, -R16.reuse, 0xb9600000, !PT ;  /* 0xb960000005067446 */ /* 0x0c0fe40007800910 */
[----:B------:R-:W-:Y:S02]  /*1490*/  ISETP.GE.U32.AND P0, PT, R5, R16, PT ;  /* 0x000000100500720c */ /* 0x000fe40003f06070 */
[----:B------:R-:W-:Y:S02]  /*14a0*/  VIMNMX R6, PT, PT, R6, 0x46a00000, PT ;  /* 0x46a0000006067848 */ /* 0x000fe40003fe0100 */
[----:B------:R-:W-:-:S05]  /*14b0*/  SEL R5, R12, 0x63400000, !P0 ;  /* 0x634000000c057807 */ /* 0x000fca0004000000 */
[----:B------:R-:W-:Y:S02]  /*14c0*/  IMAD.IADD R5, R6, 0x1, -R5 ;  /* 0x0000000106057824 */ /* 0x000fe400078e0a05 */
[----:B------:R-:W-:-:S03]  /*14d0*/  IMAD.MOV.U32 R6, RZ, RZ, RZ ;  /* 0x000000ffff067224 */ /* 0x000fc600078e00ff */
[----:B------:R-:W-:-:S06]  /*14e0*/  IADD3 R7, PT, PT, R5, 0x7fe00000, RZ ;  /* 0x7fe0000005077810 */ /* 0x000fcc0007ffe0ff */
[----:B------:R-:W-:-:S10]  /*14f0*/  DMUL R12, R14, R6 ;  /* 0x000000060e0c7228 */ /* 0x000fd40000000000 */
[----:B------:R-:W-:-:S13]  /*1500*/  FSETP.GTU.AND P0, PT, |R13|, 1.469367938527859385e-39, PT ;  /* 0x001000000d00780b */ /* 0x000fda0003f0c200 */
[----:B------:R-:W-:Y:S05]  /*1510*/  @P0 BRA `(.L_x_16) ;  /* 0x0000000000940947 */ /* 0x000fea0003800000 */
[----:B------:R-:W-:Y:S01]  /*1520*/  DFMA R2, R14, -R2, R10 ;  /* 0x800000020e02722b */ /* 0x000fe2000000000a */
[----:B------:R-:W-:-:S09]  /*1530*/  IMAD.MOV.U32 R6, RZ, RZ, RZ ;  /* 0x000000ffff067224 */ /* 0x000fd200078e00ff */
[C---:B------:R-:W-:Y:S02]  /*1540*/  FSETP.NEU.AND P0, PT, R3.reuse, RZ, PT ;  /* 0x000000ff0300720b */ /* 0x040fe40003f0d000 */
[----:B------:R-:W-:-:S04]  /*1550*/  LOP3.LUT R9, R3, 0x80000000, R9, 0x48, !PT ;  /* 0x8000000003097812 */ /* 0x000fc800078e4809 */
[----:B------:R-:W-:-:S07]  /*1560*/  LOP3.LUT R7, R9, R7, RZ, 0xfc, !PT ;  /* 0x0000000709077212 */ /* 0x000fce00078efcff */
[----:B------:R-:W-:Y:S05]  /*1570*/  @!P0 BRA `(.L_x_16) ;  /* 0x00000000007c8947 */ /* 0x000fea0003800000 */
[----:B------:R-:W-:Y:S01]  /*1580*/  IMAD.MOV R3, RZ, RZ, -R5 ;  /* 0x000000ffff037224 */ /* 0x000fe200078e0a05 */
[----:B------:R-:W-:Y:S01]  /*1590*/  DMUL.RP R6, R14, R6 ;  /* 0x000000060e067228 */ /* 0x000fe20000008000 */
[----:B------:R-:W-:-:S06]  /*15a0*/  IMAD.MOV.U32 R2, RZ, RZ, RZ ;  /* 0x000000ffff027224 */ /* 0x000fcc00078e00ff */
[----:B------:R-:W-:-:S03]  /*15b0*/  DFMA R2, R12, -R2, R14 ;  /* 0x800000020c02722b */ /* 0x000fc6000000000e */
[----:B------:R-:W-:-:S03]  /*15c0*/  LOP3.LUT R9, R7, R9, RZ, 0x3c, !PT ;  /* 0x0000000907097212 */ /* 0x000fc600078e3cff */
[----:B------:R-:W-:-:S04]  /*15d0*/  IADD3 R2, PT, PT, -R5, -0x43300000, RZ ;  /* 0xbcd0000005027810 */ /* 0x000fc80007ffe1ff */
[----:B------:R-:W-:-:S04]  /*15e0*/  FSETP.NEU.AND P0, PT, |R3|, R2, PT ;  /* 0x000000020300720b */ /* 0x000fc80003f0d200 */
[----:B------:R-:W-:Y:S02]  /*15f0*/  FSEL R12, R6, R12, !P0 ;  /* 0x0000000c060c7208 */ /* 0x000fe40004000000 */
[----:B------:R-:W-:Y:S01]  /*1600*/  FSEL R13, R9, R13, !P0 ;  /* 0x0000000d090d7208 */ /* 0x000fe20004000000 */
[----:B------:R-:W-:Y:S06]  /*1610*/  BRA `(.L_x_16) ;  /* 0x0000000000547947 */ /* 0x000fec0003800000 */
.L_x_15:
[----:B------:R-:W-:-:S14]  /*1620*/  DSETP.NAN.AND P0, PT, R6, R6, PT ;  /* 0x000000060600722a */ /* 0x000fdc0003f08000 */
[----:B------:R-:W-:Y:S05]  /*1630*/  @P0 BRA `(.L_x_17) ;  /* 0x0000000000440947 */ /* 0x000fea0003800000 */
[----:B------:R-:W-:-:S14]  /*1640*/  DSETP.NAN.AND P0, PT, R8, R8, PT ;  /* 0x000000080800722a */ /* 0x000fdc0003f08000 */
[----:B------:R-:W-:Y:S05]  /*1650*/  @P0 BRA `(.L_x_18) ;  /* 0x0000000000300947 */ /* 0x000fea0003800000 */
[----:B------:R-:W-:Y:S01]  /*1660*/  ISETP.NE.AND P0, PT, R21, R20, PT ;  /* 0x000000141500720c */ /* 0x000fe20003f05270 */
[----:B------:R-:W-:Y:S01]  /*1670*/  IMAD.MOV.U32 R12, RZ, RZ, 0x0 ;  /* 0x00000000ff0c7424 */ /* 0x000fe200078e00ff */
[----:B------:R-:W-:-:S11]  /*1680*/  MOV R13, 0xfff80000 ;  /* 0xfff80000000d7802 */ /* 0x000fd60000000f00 */
[----:B------:R-:W-:Y:S05]  /*1690*/  @!P0 BRA `(.L_x_16) ;  /* 0x0000000000348947 */ /* 0x000fea0003800000 */
[----:B------:R-:W-:Y:S02]  /*16a0*/  ISETP.NE.AND P0, PT, R21, 0x7ff00000, PT ;  /* 0x7ff000001500780c */ /* 0x000fe40003f05270 */
[----:B------:R-:W-:Y:S02]  /*16b0*/  LOP3.LUT R13, R7, 0x80000000, R9, 0x48, !PT ;  /* 0x80000000070d7812 */ /* 0x000fe400078e4809 */
[----:B------:R-:W-:-:S13]  /*16c0*/  ISETP.EQ.OR P0, PT, R20, RZ, !P0 ;  /* 0x000000ff1400720c */ /* 0x000fda0004702670 */
[----:B------:R-:W-:Y:S01]  /*16d0*/  @P0 LOP3.LUT R2, R13, 0x7ff00000, RZ, 0xfc, !PT ;  /* 0x7ff000000d020812 */ /* 0x000fe200078efcff */
[----:B------:R-:W-:Y:S02]  /*16e0*/  @!P0 IMAD.MOV.U32 R12, RZ, RZ, RZ ;  /* 0x000000ffff0c8224 */ /* 0x000fe400078e00ff */
[----:B------:R-:W-:Y:S02]  /*16f0*/  @P0 IMAD.MOV.U32 R12, RZ, RZ, RZ ;  /* 0x000000ffff0c0224 */ /* 0x000fe400078e00ff */
[----:B------:R-:W-:Y:S01]  /*1700*/  @P0 IMAD.MOV.U32 R13, RZ, RZ, R2 ;  /* 0x000000ffff0d0224 */ /* 0x000fe200078e0002 */
[----:B------:R-:W-:Y:S06]  /*1710*/  BRA `(.L_x_16) ;  /* 0x0000000000147947 */ /* 0x000fec0003800000 */
.L_x_18:
[----:B------:R-:W-:Y:S01]  /*1720*/  LOP3.LUT R13, R9, 0x80000, RZ, 0xfc, !PT ;  /* 0x00080000090d7812 */ /* 0x000fe200078efcff */
[----:B------:R-:W-:Y:S01]  /*1730*/  IMAD.MOV.U32 R12, RZ, RZ, R8 ;  /* 0x000000ffff0c7224 */ /* 0x000fe200078e0008 */
[----:B------:R-:W-:Y:S06]  /*1740*/  BRA `(.L_x_16) ;  /* 0x0000000000087947 */ /* 0x000fec0003800000 */
.L_x_17:
[----:B------:R-:W-:Y:S02]  /*1750*/  LOP3.LUT R13, R7, 0x80000, RZ, 0xfc, !PT ;  /* 0x00080000070d7812 */ /* 0x000fe400078efcff */
[----:B------:R-:W-:-:S07]  /*1760*/  MOV R12, R6 ;  /* 0x00000006000c7202 */ /* 0x000fce0000000f00 */
.L_x_16:
[----:B------:R-:W-:Y:S05]  /*1770*/  BSYNC.RECONVERGENT B1 ;  /* 0x0000000000017941 */ /* 0x000fea0003800200 */
.L_x_14:
[----:B------:R-:W-:Y:S02]  /*1780*/  IMAD.MOV.U32 R2, RZ, RZ, R0 ;  /* 0x000000ffff027224 */ /* 0x000fe400078e0000 */
[----:B------:R-:W-:-:S04]  /*1790*/  IMAD.MOV.U32 R3, RZ, RZ, 0x0 ;  /* 0x00000000ff037424 */ /* 0x000fc800078e00ff */
[----:B------:R-:W-:Y:S05]  /*17a0*/  RET.REL.NODEC R2 `(_Z13cosine_kernelPKfS0_Pfmm) ;  /* 0xffffffe802147950 */ /* 0x000fea0003c3ffff */
        .weak           $__internal_1_$__cuda_sm20_sqrt_rn_f32_slowpath
        .type           $__internal_1_$__cuda_sm20_sqrt_rn_f32_slowpath,@function
        .size           $__internal_1_$__cuda_sm20_sqrt_rn_f32_slowpath,(.L_x_22 - $__internal_1_$__cuda_sm20_sqrt_rn_f32_slowpath)
$__internal_1_$__cuda_sm20_sqrt_rn_f32_slowpath:
[----:B------:R-:W-:-:S13]  /*17b0*/  LOP3.LUT P0, RZ, R0, 0x7fffffff, RZ, 0xc0, !PT ;  /* 0x7fffffff00ff7812 */ /* 0x000fda000780c0ff */
[----:B------:R-:W-:Y:S01]  /*17c0*/  @!P0 IMAD.MOV.U32 R2, RZ, RZ, R0 ;  /* 0x000000ffff028224 */ /* 0x000fe200078e0000 */
[----:B------:R-:W-:Y:S06]  /*17d0*/  @!P0 BRA `(.L_x_19) ;  /* 0x0000000000408947 */ /* 0x000fec0003800000 */
[----:B------:R-:W-:-:S13]  /*17e0*/  FSETP.GEU.FTZ.AND P0, PT, R0, RZ, PT ;  /* 0x000000ff0000720b */ /* 0x000fda0003f1e000 */
[----:B------:R-:W-:Y:S01]  /*17f0*/  @!P0 IMAD.MOV.U32 R2, RZ, RZ, 0x7fffffff ;  /* 0x7fffffffff028424 */ /* 0x000fe200078e00ff */
[----:B------:R-:W-:Y:S06]  /*1800*/  @!P0 BRA `(.L_x_19) ;  /* 0x0000000000348947 */ /* 0x000fec0003800000 */
[----:B------:R-:W-:-:S13]  /*1810*/  FSETP.GTU.FTZ.AND P0, PT, |R0|, +INF , PT ;  /* 0x7f8000000000780b */ /* 0x000fda0003f1c200 */
[----:B------:R-:W-:Y:S01]  /*1820*/  @P0 FADD.FTZ R2, R0, 1 ;  /* 0x3f80000000020421 */ /* 0x000fe20000010000 */
[----:B------:R-:W-:Y:S06]  /*1830*/  @P0 BRA `(.L_x_19) ;  /* 0x0000000000280947 */ /* 0x000fec0003800000 */
[----:B------:R-:W-:-:S13]  /*1840*/  FSETP.NEU.FTZ.AND P0, PT, |R0|, +INF , PT ;  /* 0x7f8000000000780b */ /* 0x000fda0003f1d200 */
[----:B------:R-:W-:-:S04]  /*1850*/  @P0 FFMA R3, R0, 1.84467440737095516160e+19, RZ ;  /* 0x5f80000000030823 */ /* 0x000fc800000000ff */
[----:B------:R-:W0:Y:S02]  /*1860*/  @P0 MUFU.RSQ R2, R3 ;  /* 0x0000000300020308 */ /* 0x000e240000001400 */
[----:B0-----:R-:W-:Y:S01]  /*1870*/  @P0 FMUL.FTZ R10, R3, R2 ;  /* 0x00000002030a0220 */ /* 0x001fe20000410000 */
[----:B------:R-:W-:Y:S01]  /*1880*/  @P0 FMUL.FTZ R12, R2, 0.5 ;  /* 0x3f000000020c0820 */ /* 0x000fe20000410000 */
[----:B------:R-:W-:Y:S02]  /*1890*/  @!P0 MOV R2, R0 ;  /* 0x0000000000028202 */ /* 0x000fe40000000f00 */
[----:B------:R-:W-:-:S04]  /*18a0*/  @P0 FADD.FTZ R11, -R10, -RZ ;  /* 0x800000ff0a0b0221 */ /* 0x000fc80000010100 */
[----:B------:R-:W-:-:S04]  /*18b0*/  @P0 FFMA R11, R10, R11, R3 ;  /* 0x0000000b0a0b0223 */ /* 0x000fc80000000003 */
[----:B------:R-:W-:-:S04]  /*18c0*/  @P0 FFMA R11, R11, R12, R10 ;  /* 0x0000000c0b0b0223 */ /* 0x000fc8000000000a */
[----:B------:R-:W-:-:S07]  /*18d0*/  @P0 FMUL.FTZ R2, R11, 2.3283064365386962891e-10 ;  /* 0x2f8000000b020820 */ /* 0x000fce0000410000 */
.L_x_19:
[----:B------:R-:W-:Y:S02]  /*18e0*/  IMAD.MOV.U32 R0, RZ, RZ, R2 ;  /* 0x000000ffff007224 */ /* 0x000fe400078e0002 */
[----:B------:R-:W-:Y:S02]  /*18f0*/  IMAD.MOV.U32 R2, RZ, RZ, R13 ;  /* 0x000000ffff027224 */ /* 0x000fe400078e000d */
[----:B------:R-:W-:-:S04]  /*1900*/  IMAD.MOV.U32 R3, RZ, RZ, 0x0 ;  /* 0x00000000ff037424 */ /* 0x000fc800078e00ff */
[----:B------:R-:W-:Y:S05]  /*1910*/  RET.REL.NODEC R2 `(_Z13cosine_kernelPKfS0_Pfmm) ;  /* 0xffffffe402b87950 */ /* 0x000fea0003c3ffff */
.L_x_20:
[----:B------:R-:W-:-:S00]  /*1920*/  BRA `(.L_x_20) ;  /* 0xfffffffc00fc7947 */ /* 0x000fc0000383ffff */
[----:B------:R-:W-:-:S00]  /*1930*/  NOP ;  /* 0x0000000000007918 */ /* 0x000fc00000000000 */
        /* <DEDUP_REMOVED lines=12> */
.L_x_22:


//--------------------- .nv.shared.reserved.0     --------------------------
	.section	.nv.shared.reserved.0,"aw",@nobits
	.weak		__nv_reservedSMEM_offset_0_alias
	.size		__nv_reservedSMEM_offset_0_alias, 0, 64
	.other		__nv_reservedSMEM_offset_0_alias,@"STO_CUDA_RESERVED_SHARED STV_DEFAULT"
__nv_reservedSMEM_offset_0_alias:
	.zero		0
	.zero		64


//--------------------- .nv.constant0._Z13cosine_kernelPKfS0_Pfmm --------------------------
	.section	.nv.constant0._Z13cosine_kernelPKfS0_Pfmm,"a",@progbits
	.sectionflags	@""
	.align	4
.nv.constant0._Z13cosine_kernelPKfS0_Pfmm:
	.zero		936


//--------------------- SYMBOLS --------------------------

	.type		.nv.reservedSmem.offset0,@object
	.size		.nv.reservedSmem.offset0,0x4
